// auto-generated by cutlass_sweep.gemm — config: {"arch": "sm_90", "cluster_m": 2, "cluster_n": 1, "dtype": "int8", "dtype_b": "int8", "layout": "nt", "stages": 0, "tile_k": 32, "tile_m": 128, "tile_n": 256}
#include "cutlass/cutlass.h"
#include "cutlass/gemm/collective/collective_builder.hpp"
#include "cutlass/gemm/device/gemm_universal_adapter.h"
#include "cutlass/gemm/kernel/gemm_universal.hpp"
#include "cutlass/epilogue/collective/collective_builder.hpp"

using ElemA = int8_t;
using ElemB = int8_t;
using ElemCD = int8_t;
using Acc  = int32_t;
using TileShape    = cute::Shape<cute::_128, cute::_256, cute::_32>;
using ClusterShape = cute::Shape<cute::_2, cute::_1, cute::_1>;

using CollectiveEpilogue = typename cutlass::epilogue::collective::CollectiveBuilder<
    cutlass::arch::Sm90, cutlass::arch::OpClassTensorOp,
    TileShape, ClusterShape,
    cutlass::epilogue::collective::EpilogueTileAuto,
    Acc, Acc,
    ElemCD, cutlass::layout::RowMajor, 128 / cutlass::sizeof_bits<ElemCD>::value,
    ElemCD, cutlass::layout::RowMajor, 128 / cutlass::sizeof_bits<ElemCD>::value,
    cutlass::epilogue::collective::EpilogueScheduleAuto
  >::CollectiveOp;

using CollectiveMainloop = typename cutlass::gemm::collective::CollectiveBuilder<
    cutlass::arch::Sm90, cutlass::arch::OpClassTensorOp,
    ElemA, cutlass::layout::RowMajor, 128 / cutlass::sizeof_bits<ElemA>::value,
    ElemB, cutlass::layout::ColumnMajor, 128 / cutlass::sizeof_bits<ElemB>::value,
    Acc,
    TileShape, ClusterShape,
    cutlass::gemm::collective::StageCountAutoCarveout<static_cast<int>(sizeof(typename CollectiveEpilogue::SharedStorage))>,
    cutlass::gemm::collective::KernelScheduleAuto
  >::CollectiveOp;

using GemmKernel = cutlass::gemm::kernel::GemmUniversal<
    cute::Shape<int,int,int,int>,
    CollectiveMainloop,
    CollectiveEpilogue
>;
using Gemm = cutlass::gemm::device::GemmUniversalAdapter<GemmKernel>;

// Force the device kernel symbol into the cubin without needing a host main.
auto* _anchor = &cutlass::device_kernel<GemmKernel>;


// ===== COMPILED SASS (sm_90a) =====

	.target	sm_90a

	.elftype	@"ET_EXEC"


//--------------------- .note.nv.tkinfo           --------------------------
	.section	.note.nv.tkinfo,"",@"SHT_NOTE"
	.sectionflags	@"SHF_NOTE_NV_TKINFO"
	.tkinfo
        /*0018*/ 	.word	0x00000002
        /*0030*/ 	.string	""
        /*0030*/ 	.string	"ptxas"
        /*0030*/ 	.string	"Cuda compilation tools, release 13.0, V13.0.88"
        /*0030*/ 	.string	"Build cuda_13.0.r13.0/compiler.36424714_0"
        /*0030*/ 	.string	"-arch sm_90a -m 64 "



//--------------------- .note.nv.cuinfo           --------------------------
	.section	.note.nv.cuinfo,"",@"SHT_NOTE"
	.sectionflags	@"SHF_NOTE_NV_CUINFO"
        /*0018*/ 	.short	0x0002
        /*001a*/ 	.short	0x005a
        /*001c*/ 	.short	0x0082
	.zero		2


//--------------------- .nv.info                  --------------------------
	.section	.nv.info,"",@"SHT_CUDA_INFO"
	.align	4


	//----- nvinfo : EIATTR_REGCOUNT
	.align		4
        /*0000*/ 	.byte	0x04, 0x2f
        /*0002*/ 	.short	(.L_15 - .L_14)
	.align		4
.L_14:
        /*0004*/ 	.word	index@(_ZN7cutlass13device_kernelINS_4gemm6kernel13GemmUniversalIN4cute5tupleIJiiiiEEENS1_10collective13CollectiveMmaINS1_34MainloopSm90TmaGmmaWarpSpecializedILi18ENS5_IJNS4_1CILi2EEENSA_ILi1EEESC_EEENS1_35KernelTmaWarpSpecializedCooperativeEEENS5_IJNSA_ILi128EEENSA_ILi256EEENSA_ILi32EEEEEEaNS5_IJlSC_lEEEaSK_NS4_8TiledMMAINS4_8MMA_AtomIJNS4_4SM904GMMA27MMA_64x256x32_S32S8S8_SS_TNEEEENS4_6LayoutISD_NS5_IJSC_NSA_ILi0EEESS_EEEEENS5_IJNS4_10UnderscoreESV_SV_EEEEENS4_13SM90_TMA_LOADENS4_14ComposedLayoutINS4_7SwizzleILi1ELi4ELi3EEENS4_18smem_ptr_flag_bitsILi8EEENSR_INS5_IJNSA_ILi8EEESI_EEENS5_IJSI_SC_EEEEEEEvNS4_8identityENS4_23SM90_TMA_LOAD_MULTICASTES18_vS19_EENS_8epilogue10collective6detail29Sm90TmaWarpSpecializedAdapterINS1D_15DefaultEpilogueIaSK_SK_NS1C_6thread17LinearCombinationIaLi1EiiLNS1H_9ScaleType4KindE0ELNS_15FloatRoundStyleE2EaEENS1_15EpilogueDefaultEEEEEvvEEEEvNT_6ParamsE)
        /*0008*/ 	.word	0x000000a8


	//----- nvinfo : EIATTR_FRAME_SIZE
	.align		4
.L_15:
        /*000c*/ 	.byte	0x04, 0x11
        /*000e*/ 	.short	(.L_17 - .L_16)
	.align		4
.L_16:
        /*0010*/ 	.word	index@(_ZN7cutlass13device_kernelINS_4gemm6kernel13GemmUniversalIN4cute5tupleIJiiiiEEENS1_10collective13CollectiveMmaINS1_34MainloopSm90TmaGmmaWarpSpecializedILi18ENS5_IJNS4_1CILi2EEENSA_ILi1EEESC_EEENS1_35KernelTmaWarpSpecializedCooperativeEEENS5_IJNSA_ILi128EEENSA_ILi256EEENSA_ILi32EEEEEEaNS5_IJlSC_lEEEaSK_NS4_8TiledMMAINS4_8MMA_AtomIJNS4_4SM904GMMA27MMA_64x256x32_S32S8S8_SS_TNEEEENS4_6LayoutISD_NS5_IJSC_NSA_ILi0EEESS_EEEEENS5_IJNS4_10UnderscoreESV_SV_EEEEENS4_13SM90_TMA_LOADENS4_14ComposedLayoutINS4_7SwizzleILi1ELi4ELi3EEENS4_18smem_ptr_flag_bitsILi8EEENSR_INS5_IJNSA_ILi8EEESI_EEENS5_IJSI_SC_EEEEEEEvNS4_8identityENS4_23SM90_TMA_LOAD_MULTICASTES18_vS19_EENS_8epilogue10collective6detail29Sm90TmaWarpSpecializedAdapterINS1D_15DefaultEpilogueIaSK_SK_NS1C_6thread17LinearCombinationIaLi1EiiLNS1H_9ScaleType4KindE0ELNS_15FloatRoundStyleE2EaEENS1_15EpilogueDefaultEEEEEvvEEEEvNT_6ParamsE)
        /*0014*/ 	.word	0x00000000


	//----- nvinfo : EIATTR_MIN_STACK_SIZE
	.align		4
.L_17:
        /*0018*/ 	.byte	0x04, 0x12
        /*001a*/ 	.short	(.L_19 - .L_18)
	.align		4
.L_18:
        /*001c*/ 	.word	index@(_ZN7cutlass13device_kernelINS_4gemm6kernel13GemmUniversalIN4cute5tupleIJiiiiEEENS1_10collective13CollectiveMmaINS1_34MainloopSm90TmaGmmaWarpSpecializedILi18ENS5_IJNS4_1CILi2EEENSA_ILi1EEESC_EEENS1_35KernelTmaWarpSpecializedCooperativeEEENS5_IJNSA_ILi128EEENSA_ILi256EEENSA_ILi32EEEEEEaNS5_IJlSC_lEEEaSK_NS4_8TiledMMAINS4_8MMA_AtomIJNS4_4SM904GMMA27MMA_64x256x32_S32S8S8_SS_TNEEEENS4_6LayoutISD_NS5_IJSC_NSA_ILi0EEESS_EEEEENS5_IJNS4_10UnderscoreESV_SV_EEEEENS4_13SM90_TMA_LOADENS4_14ComposedLayoutINS4_7SwizzleILi1ELi4ELi3EEENS4_18smem_ptr_flag_bitsILi8EEENSR_INS5_IJNSA_ILi8EEESI_EEENS5_IJSI_SC_EEEEEEEvNS4_8identityENS4_23SM90_TMA_LOAD_MULTICASTES18_vS19_EENS_8epilogue10collective6detail29Sm90TmaWarpSpecializedAdapterINS1D_15DefaultEpilogueIaSK_SK_NS1C_6thread17LinearCombinationIaLi1EiiLNS1H_9ScaleType4KindE0ELNS_15FloatRoundStyleE2EaEENS1_15EpilogueDefaultEEEEEvvEEEEvNT_6ParamsE)
        /*0020*/ 	.word	0x00000000
.L_19:


//--------------------- .nv.compat                --------------------------
	.section	.nv.compat,"",@"SHT_CUDA_COMPAT_INFO"
	.align	4
        /*0000*/ 	.byte	0x02, 0x09, 0x01, 0x00, 0x02, 0x02, 0x04, 0x00, 0x02, 0x05, 0x05, 0x00, 0x03, 0x07, 0x01, 0x01
        /*0010*/ 	.byte	0x02, 0x03, 0x01, 0x00, 0x02, 0x06, 0x01, 0x00, 0x04, 0x0b, 0x08, 0x00, 0x00, 0x00, 0x00, 0x00
        /*0020*/ 	.byte	0x00, 0x00, 0x00, 0x00


//--------------------- .nv.info._ZN7cutlass13device_kernelINS_4gemm6kernel13GemmUniversalIN4cute5tupleIJiiiiEEENS1_10collective13CollectiveMmaINS1_34MainloopSm90TmaGmmaWarpSpecializedILi18ENS5_IJNS4_1CILi2EEENSA_ILi1EEESC_EEENS1_35KernelTmaWarpSpecializedCooperativeEEENS5_IJNSA_ILi128EEENSA_ILi256EEENSA_ILi32EEEEEEaNS5_IJlSC_lEEEaSK_NS4_8TiledMMAINS4_8MMA_AtomIJNS4_4SM904GMMA27MMA_64x256x32_S32S8S8_SS_TNEEEENS4_6LayoutISD_NS5_IJSC_NSA_ILi0EEESS_EEEEENS5_IJNS4_10UnderscoreESV_SV_EEEEENS4_13SM90_TMA_LOADENS4_14ComposedLayoutINS4_7SwizzleILi1ELi4ELi3EEENS4_18smem_ptr_flag_bitsILi8EEENSR_INS5_IJNSA_ILi8EEESI_EEENS5_IJSI_SC_EEEEEEEvNS4_8identityENS4_23SM90_TMA_LOAD_MULTICASTES18_vS19_EENS_8epilogue10collective6detail29Sm90TmaWarpSpecializedAdapterINS1D_15DefaultEpilogueIaSK_SK_NS1C_6thread17LinearCombinationIaLi1EiiLNS1H_9ScaleType4KindE0ELNS_15FloatRoundStyleE2EaEENS1_15EpilogueDefaultEEEEEvvEEEEvNT_6ParamsE --------------------------
	.section	.nv.info._ZN7cutlass13device_kernelINS_4gemm6kernel13GemmUniversalIN4cute5tupleIJiiiiEEENS1_10collective13CollectiveMmaINS1_34MainloopSm90TmaGmmaWarpSpecializedILi18ENS5_IJNS4_1CILi2EEENSA_ILi1EEESC_EEENS1_35KernelTmaWarpSpecializedCooperativeEEENS5_IJNSA_ILi128EEENSA_ILi256EEENSA_ILi32EEEEEEaNS5_IJlSC_lEEEaSK_NS4_8TiledMMAINS4_8MMA_AtomIJNS4_4SM904GMMA27MMA_64x256x32_S32S8S8_SS_TNEEEENS4_6LayoutISD_NS5_IJSC_NSA_ILi0EEESS_EEEEENS5_IJNS4_10UnderscoreESV_SV_EEEEENS4_13SM90_TMA_LOADENS4_14ComposedLayoutINS4_7SwizzleILi1ELi4ELi3EEENS4_18smem_ptr_flag_bitsILi8EEENSR_INS5_IJNSA_ILi8EEESI_EEENS5_IJSI_SC_EEEEEEEvNS4_8identityENS4_23SM90_TMA_LOAD_MULTICASTES18_vS19_EENS_8epilogue10collective6detail29Sm90TmaWarpSpecializedAdapterINS1D_15DefaultEpilogueIaSK_SK_NS1C_6thread17LinearCombinationIaLi1EiiLNS1H_9ScaleType4KindE0ELNS_15FloatRoundStyleE2EaEENS1_15EpilogueDefaultEEEEEvvEEEEvNT_6ParamsE,"",@"SHT_CUDA_INFO"
	.sectionflags	@""
	.align	4


	//----- nvinfo : EIATTR_CUDA_API_VERSION
	.align		4
        /*0000*/ 	.byte	0x04, 0x37
        /*0002*/ 	.short	(.L_21 - .L_20)
.L_20:
        /*0004*/ 	.word	0x00000082


	//----- nvinfo : EIATTR_KPARAM_INFO
	.align		4
.L_21:
        /*0008*/ 	.byte	0x04, 0x17
        /*000a*/ 	.short	(.L_23 - .L_22)
.L_22:
        /*000c*/ 	.word	0x00000000
        /*0010*/ 	.short	0x0000
        /*0012*/ 	.short	0x0070
        /*0014*/ 	.byte	0x00, 0xf0, 0x01, 0x10


	//----- nvinfo : EIATTR_SPARSE_MMA_MASK
	.align		4
.L_23:
        /*0018*/ 	.byte	0x03, 0x50
        /*001a*/ 	.short	0x0000


	//----- nvinfo : EIATTR_MAXREG_COUNT
	.align		4
        /*001c*/ 	.byte	0x03, 0x1b
        /*001e*/ 	.short	0x00a8


	//----- nvinfo : EIATTR_NUM_BARRIERS
	.align		4
        /*0020*/ 	.byte	0x02, 0x4c
        /*0022*/ 	.byte	0x01
	.zero		1


	//----- nvinfo : EIATTR_EXTERNS
	.align		4
        /*0024*/ 	.byte	0x04, 0x0f
        /*0026*/ 	.short	(.L_25 - .L_24)


	//   ....[0]....
	.align		4
.L_24:
        /*0028*/ 	.word	index@(__assertfail)


	//----- nvinfo : EIATTR_MERCURY_ISA_VERSION
	.align		4
.L_25:
        /*002c*/ 	.byte	0x03, 0x5f
        /*002e*/ 	.short	0x0101


	//----- nvinfo : EIATTR_INT_WARP_WIDE_INSTR_OFFSETS
	.align		4
        /*0030*/ 	.byte	0x04, 0x31
        /*0032*/ 	.short	(.L_27 - .L_26)


	//   ....[0]....
.L_26:
        /*0034*/ 	.word	0x00000670


	//   ....[1]....
        /*0038*/ 	.word	0x000006a0


	//   ....[2]....
        /*003c*/ 	.word	0x00000860


	//----- nvinfo : EIATTR_COOP_GROUP_MASK_REGIDS
	.align		4
.L_27:
        /*0040*/ 	.byte	0x04, 0x29
        /*0042*/ 	.short	(.L_29 - .L_28)


	//   ....[0]....
.L_28:
        /*0044*/ 	.word	0xffffffff


	//   ....[1]....
        /*0048*/ 	.word	0xffffffff


	//   ....[2]....
        /*004c*/ 	.word	0xffffffff


	//   ....[3]....
        /*0050*/ 	.word	0xffffffff


	//   ....[4]....
        /*0054*/ 	.word	0xffffffff


	//   ....[5]....
        /*0058*/ 	.word	0xffffffff


	//----- nvinfo : EIATTR_COOP_GROUP_INSTR_OFFSETS
	.align		4
.L_29:
        /*005c*/ 	.byte	0x04, 0x28
        /*005e*/ 	.short	(.L_31 - .L_30)


	//   ....[0]....
.L_30:
        /*0060*/ 	.word	0x00000060


	//   ....[1]....
        /*0064*/ 	.word	0x00000070


	//   ....[2]....
        /*0068*/ 	.word	0x00000130


	//   ....[3]....
        /*006c*/ 	.word	0x000004c0


	//   ....[4]....
        /*0070*/ 	.word	0x000009e0


	//   ....[5]....
        /*0074*/ 	.word	0x00001420


	//----- nvinfo : EIATTR_REG_RECONFIG
	.align		4
.L_31:
        /*0078*/ 	.byte	0x01, 0x54
	.zero		2


	//----- nvinfo : EIATTR_SYSCALL_OFFSETS
	.align		4
        /*007c*/ 	.byte	0x04, 0x46
        /*007e*/ 	.short	(.L_33 - .L_32)


	//   ....[0]....
.L_32:
        /*0080*/ 	.word	0x000015e0


	//----- nvinfo : EIATTR_MBARRIER_INSTR_OFFSETS
	.align		4
.L_33:
        /*0084*/ 	.byte	0x04, 0x39
        /*0086*/ 	.short	(.L_35 - .L_34)


	//   ....[0]....
.L_34:
        /*0088*/ 	.word	0x00000250
        /*008c*/ 	.word	0x000000ff
        /*0090*/ 	.word	0x00000000
        /*0094*/ 	.short	0x0100
        /*0096*/ 	.byte	0x08
	.zero		1


	//   ....[1]....
        /*0098*/ 	.word	0x00000260
        /*009c*/ 	.word	0x000000ff
        /*00a0*/ 	.word	0x00000090
        /*00a4*/ 	.short	0x0100
        /*00a6*/ 	.byte	0x08
	.zero		1


	//   ....[2]....
        /*00a8*/ 	.word	0x00000270
        /*00ac*/ 	.word	0x000000ff
        /*00b0*/ 	.word	0x00000008
        /*00b4*/ 	.short	0x0100
        /*00b6*/ 	.byte	0x08
	.zero		1


	//   ....[3]....
        /*00b8*/ 	.word	0x00000280
        /*00bc*/ 	.word	0x000000ff
        /*00c0*/ 	.word	0x00000098
        /*00c4*/ 	.short	0x0100
        /*00c6*/ 	.byte	0x08
	.zero		1


	//   ....[4]....
        /*00c8*/ 	.word	0x00000290
        /*00cc*/ 	.word	0x000000ff
        /*00d0*/ 	.word	0x00000010
        /*00d4*/ 	.short	0x0100
        /*00d6*/ 	.byte	0x08
	.zero		1


	//   ....[5]....
        /*00d8*/ 	.word	0x000002a0
        /*00dc*/ 	.word	0x000000ff
        /*00e0*/ 	.word	0x000000a0
        /*00e4*/ 	.short	0x0100
        /*00e6*/ 	.byte	0x08
	.zero		1


	//   ....[6]....
        /*00e8*/ 	.word	0x000002b0
        /*00ec*/ 	.word	0x000000ff
        /*00f0*/ 	.word	0x00000018
        /*00f4*/ 	.short	0x0100
        /*00f6*/ 	.byte	0x08
	.zero		1


	//   ....[7]....
        /*00f8*/ 	.word	0x000002c0
        /*00fc*/ 	.word	0x000000ff
        /*0100*/ 	.word	0x000000a8
        /*0104*/ 	.short	0x0100
        /*0106*/ 	.byte	0x08
	.zero		1


	//   ....[8]....
        /*0108*/ 	.word	0x000002d0
        /*010c*/ 	.word	0x000000ff
        /*0110*/ 	.word	0x00000020
        /*0114*/ 	.short	0x0100
        /*0116*/ 	.byte	0x08
	.zero		1


	//   ....[9]....
        /*0118*/ 	.word	0x000002e0
        /*011c*/ 	.word	0x000000ff
        /*0120*/ 	.word	0x000000b0
        /*0124*/ 	.short	0x0100
        /*0126*/ 	.byte	0x08
	.zero		1


	//   ....[10]....
        /*0128*/ 	.word	0x000002f0
        /*012c*/ 	.word	0x000000ff
        /*0130*/ 	.word	0x00000028
        /*0134*/ 	.short	0x0100
        /*0136*/ 	.byte	0x08
	.zero		1


	//   ....[11]....
        /*0138*/ 	.word	0x00000300
        /*013c*/ 	.word	0x000000ff
        /*0140*/ 	.word	0x000000b8
        /*0144*/ 	.short	0x0100
        /*0146*/ 	.byte	0x08
	.zero		1


	//   ....[12]....
        /*0148*/ 	.word	0x00000310
        /*014c*/ 	.word	0x000000ff
        /*0150*/ 	.word	0x00000030
        /*0154*/ 	.short	0x0100
        /*0156*/ 	.byte	0x08
	.zero		1


	//   ....[13]....
        /*0158*/ 	.word	0x00000320
        /*015c*/ 	.word	0x000000ff
        /*0160*/ 	.word	0x000000c0
        /*0164*/ 	.short	0x0100
        /*0166*/ 	.byte	0x08
	.zero		1


	//   ....[14]....
        /*0168*/ 	.word	0x00000330
        /*016c*/ 	.word	0x000000ff
        /*0170*/ 	.word	0x00000038
        /*0174*/ 	.short	0x0100
        /*0176*/ 	.byte	0x08
	.zero		1


	//   ....[15]....
        /*0178*/ 	.word	0x00000340
        /*017c*/ 	.word	0x000000ff
        /*0180*/ 	.word	0x000000c8
        /*0184*/ 	.short	0x0100
        /*0186*/ 	.byte	0x08
	.zero		1


	//   ....[16]....
        /*0188*/ 	.word	0x00000350
        /*018c*/ 	.word	0x000000ff
        /*0190*/ 	.word	0x00000040
        /*0194*/ 	.short	0x0100
        /*0196*/ 	.byte	0x08
	.zero		1


	//   ....[17]....
        /*0198*/ 	.word	0x00000360
        /*019c*/ 	.word	0x000000ff
        /*01a0*/ 	.word	0x000000d0
        /*01a4*/ 	.short	0x0100
        /*01a6*/ 	.byte	0x08
	.zero		1


	//   ....[18]....
        /*01a8*/ 	.word	0x00000370
        /*01ac*/ 	.word	0x000000ff
        /*01b0*/ 	.word	0x00000048
        /*01b4*/ 	.short	0x0100
        /*01b6*/ 	.byte	0x08
	.zero		1


	//   ....[19]....
        /*01b8*/ 	.word	0x00000380
        /*01bc*/ 	.word	0x000000ff
        /*01c0*/ 	.word	0x000000d8
        /*01c4*/ 	.short	0x0100
        /*01c6*/ 	.byte	0x08
	.zero		1


	//   ....[20]....
        /*01c8*/ 	.word	0x00000390
        /*01cc*/ 	.word	0x000000ff
        /*01d0*/ 	.word	0x00000050
        /*01d4*/ 	.short	0x0100
        /*01d6*/ 	.byte	0x08
	.zero		1


	//   ....[21]....
        /*01d8*/ 	.word	0x000003a0
        /*01dc*/ 	.word	0x000000ff
        /*01e0*/ 	.word	0x000000e0
        /*01e4*/ 	.short	0x0100
        /*01e6*/ 	.byte	0x08
	.zero		1


	//   ....[22]....
        /*01e8*/ 	.word	0x000003b0
        /*01ec*/ 	.word	0x000000ff
        /*01f0*/ 	.word	0x00000058
        /*01f4*/ 	.short	0x0100
        /*01f6*/ 	.byte	0x08
	.zero		1


	//   ....[23]....
        /*01f8*/ 	.word	0x000003c0
        /*01fc*/ 	.word	0x000000ff
        /*0200*/ 	.word	0x000000e8
        /*0204*/ 	.short	0x0100
        /*0206*/ 	.byte	0x08
	.zero		1


	//   ....[24]....
        /*0208*/ 	.word	0x000003d0
        /*020c*/ 	.word	0x000000ff
        /*0210*/ 	.word	0x00000060
        /*0214*/ 	.short	0x0100
        /*0216*/ 	.byte	0x08
	.zero		1


	//   ....[25]....
        /*0218*/ 	.word	0x000003e0
        /*021c*/ 	.word	0x000000ff
        /*0220*/ 	.word	0x000000f0
        /*0224*/ 	.short	0x0100
        /*0226*/ 	.byte	0x08
	.zero		1


	//   ....[26]....
        /*0228*/ 	.word	0x000003f0
        /*022c*/ 	.word	0x000000ff
        /*0230*/ 	.word	0x00000068
        /*0234*/ 	.short	0x0100
        /*0236*/ 	.byte	0x08
	.zero		1


	//   ....[27]....
        /*0238*/ 	.word	0x00000400
        /*023c*/ 	.word	0x000000ff
        /*0240*/ 	.word	0x000000f8
        /*0244*/ 	.short	0x0100
        /*0246*/ 	.byte	0x08
	.zero		1


	//   ....[28]....
        /*0248*/ 	.word	0x00000410
        /*024c*/ 	.word	0x000000ff
        /*0250*/ 	.word	0x00000070
        /*0254*/ 	.short	0x0100
        /*0256*/ 	.byte	0x08
	.zero		1


	//   ....[29]....
        /*0258*/ 	.word	0x00000420
        /*025c*/ 	.word	0x000000ff
        /*0260*/ 	.word	0x00000100
        /*0264*/ 	.short	0x0100
        /*0266*/ 	.byte	0x08
	.zero		1


	//   ....[30]....
        /*0268*/ 	.word	0x00000430
        /*026c*/ 	.word	0x000000ff
        /*0270*/ 	.word	0x00000078
        /*0274*/ 	.short	0x0100
        /*0276*/ 	.byte	0x08
	.zero		1


	//   ....[31]....
        /*0278*/ 	.word	0x00000440
        /*027c*/ 	.word	0x000000ff
        /*0280*/ 	.word	0x00000108
        /*0284*/ 	.short	0x0100
        /*0286*/ 	.byte	0x08
	.zero		1


	//   ....[32]....
        /*0288*/ 	.word	0x00000450
        /*028c*/ 	.word	0x000000ff
        /*0290*/ 	.word	0x00000080
        /*0294*/ 	.short	0x0100
        /*0296*/ 	.byte	0x08
	.zero		1


	//   ....[33]....
        /*0298*/ 	.word	0x00000460
        /*029c*/ 	.word	0x000000ff
        /*02a0*/ 	.word	0x00000110
        /*02a4*/ 	.short	0x0100
        /*02a6*/ 	.byte	0x08
	.zero		1


	//   ....[34]....
        /*02a8*/ 	.word	0x00000470
        /*02ac*/ 	.word	0x000000ff
        /*02b0*/ 	.word	0x00000088
        /*02b4*/ 	.short	0x0100
        /*02b6*/ 	.byte	0x08
	.zero		1


	//   ....[35]....
        /*02b8*/ 	.word	0x00000480
        /*02bc*/ 	.word	0x000000ff
        /*02c0*/ 	.word	0x00000118
        /*02c4*/ 	.short	0x0100
        /*02c6*/ 	.byte	0x08
	.zero		1


	//   ....[36]....
        /*02c8*/ 	.word	0x000008e0
        /*02cc*/ 	.word	0x000000ff
        /*02d0*/ 	.word	0x00000130
        /*02d4*/ 	.short	0x0100
        /*02d6*/ 	.byte	0x06
	.zero		1


	//   ....[37]....
        /*02d8*/ 	.word	0x00000970
        /*02dc*/ 	.word	0x000000ff
        /*02e0*/ 	.word	0x00000138
        /*02e4*/ 	.short	0x0100
        /*02e6*/ 	.byte	0x06
	.zero		1


	//   ....[38]....
        /*02e8*/ 	.word	0x000016b0
        /*02ec*/ 	.word	0x00000003
        /*02f0*/ 	.word	0x00000000
        /*02f4*/ 	.short	0x010a
        /*02f6*/ 	.byte	0x3f
	.zero		1


	//   ....[39]....
        /*02f8*/ 	.word	0x000016f0
        /*02fc*/ 	.word	0x00000003
        /*0300*/ 	.word	0x00000000
        /*0304*/ 	.short	0x010a
        /*0306*/ 	.byte	0x3f
	.zero		1


	//   ....[40]....
        /*0308*/ 	.word	0x00001950
        /*030c*/ 	.word	0x00000005
        /*0310*/ 	.word	0x00000000
        /*0314*/ 	.short	0x010a
        /*0316*/ 	.byte	0x3f
	.zero		1


	//   ....[41]....
        /*0318*/ 	.word	0x00001990
        /*031c*/ 	.word	0x00000005
        /*0320*/ 	.word	0x00000000
        /*0324*/ 	.short	0x010a
        /*0326*/ 	.byte	0x3f
	.zero		1


	//   ....[42]....
        /*0328*/ 	.word	0x00001a80
        /*032c*/ 	.word	0x00000005
        /*0330*/ 	.word	0x00000000
        /*0334*/ 	.short	0x0101
        /*0336*/ 	.byte	0x3f
	.zero		1


	//   ....[43]....
        /*0338*/ 	.word	0x00001ca0
        /*033c*/ 	.word	0x00000003
        /*0340*/ 	.word	0x00000000
        /*0344*/ 	.short	0x0101
        /*0346*/ 	.byte	0x3f
	.zero		1


	//   ....[44]....
        /*0348*/ 	.word	0x000091b0
        /*034c*/ 	.word	0x00000017
        /*0350*/ 	.word	0x00000090
        /*0354*/ 	.short	0x010a
        /*0356*/ 	.byte	0x3f
	.zero		1


	//   ....[45]....
        /*0358*/ 	.word	0x00009520
        /*035c*/ 	.word	0x00000003
        /*0360*/ 	.word	0x00000138
        /*0364*/ 	.short	0x0101
        /*0366*/ 	.byte	0x3f
	.zero		1


	//   ....[46]....
        /*0368*/ 	.word	0x00009c80
        /*036c*/ 	.word	0x00000007
        /*0370*/ 	.word	0x00000000
        /*0374*/ 	.short	0x010a
        /*0376*/ 	.byte	0x3f
	.zero		1


	//   ....[47]....
        /*0378*/ 	.word	0x00009d00
        /*037c*/ 	.word	0x00000008
        /*0380*/ 	.word	0x00000000
        /*0384*/ 	.short	0x010a
        /*0386*/ 	.byte	0x3f
	.zero		1


	//   ....[48]....
        /*0388*/ 	.word	0x00009d90
        /*038c*/ 	.word	0x00000009
        /*0390*/ 	.word	0x00000000
        /*0394*/ 	.short	0x010a
        /*0396*/ 	.byte	0x3f
	.zero		1


	//   ....[49]....
        /*0398*/ 	.word	0x00009e20
        /*039c*/ 	.word	0x00000008
        /*03a0*/ 	.word	0x00000000
        /*03a4*/ 	.short	0x010a
        /*03a6*/ 	.byte	0x3f
	.zero		1


	//   ....[50]....
        /*03a8*/ 	.word	0x00009eb0
        /*03ac*/ 	.word	0x00000009
        /*03b0*/ 	.word	0x00000000
        /*03b4*/ 	.short	0x010a
        /*03b6*/ 	.byte	0x3f
	.zero		1


	//   ....[51]....
        /*03b8*/ 	.word	0x00009f40
        /*03bc*/ 	.word	0x00000008
        /*03c0*/ 	.word	0x00000000
        /*03c4*/ 	.short	0x010a
        /*03c6*/ 	.byte	0x3f
	.zero		1


	//   ....[52]....
        /*03c8*/ 	.word	0x00009fd0
        /*03cc*/ 	.word	0x00000009
        /*03d0*/ 	.word	0x00000000
        /*03d4*/ 	.short	0x010a
        /*03d6*/ 	.byte	0x3f
	.zero		1


	//   ....[53]....
        /*03d8*/ 	.word	0x0000a060
        /*03dc*/ 	.word	0x00000008
        /*03e0*/ 	.word	0x00000000
        /*03e4*/ 	.short	0x010a
        /*03e6*/ 	.byte	0x3f
	.zero		1


	//   ....[54]....
        /*03e8*/ 	.word	0x0000a0f0
        /*03ec*/ 	.word	0x00000009
        /*03f0*/ 	.word	0x00000000
        /*03f4*/ 	.short	0x010a
        /*03f6*/ 	.byte	0x3f
	.zero		1


	//   ....[55]....
        /*03f8*/ 	.word	0x0000a180
        /*03fc*/ 	.word	0x00000008
        /*0400*/ 	.word	0x00000000
        /*0404*/ 	.short	0x010a
        /*0406*/ 	.byte	0x3f
	.zero		1


	//   ....[56]....
        /*0408*/ 	.word	0x0000a210
        /*040c*/ 	.word	0x00000009
        /*0410*/ 	.word	0x00000000
        /*0414*/ 	.short	0x010a
        /*0416*/ 	.byte	0x3f
	.zero		1


	//   ....[57]....
        /*0418*/ 	.word	0x0000a2a0
        /*041c*/ 	.word	0x00000008
        /*0420*/ 	.word	0x00000000
        /*0424*/ 	.short	0x010a
        /*0426*/ 	.byte	0x3f
	.zero		1


	//   ....[58]....
        /*0428*/ 	.word	0x0000a330
        /*042c*/ 	.word	0x00000009
        /*0430*/ 	.word	0x00000000
        /*0434*/ 	.short	0x010a
        /*0436*/ 	.byte	0x3f
	.zero		1


	//   ....[59]....
        /*0438*/ 	.word	0x0000a3c0
        /*043c*/ 	.word	0x00000008
        /*0440*/ 	.word	0x00000000
        /*0444*/ 	.short	0x010a
        /*0446*/ 	.byte	0x3f
	.zero		1


	//   ....[60]....
        /*0448*/ 	.word	0x0000a450
        /*044c*/ 	.word	0x00000009
        /*0450*/ 	.word	0x00000000
        /*0454*/ 	.short	0x010a
        /*0456*/ 	.byte	0x3f
	.zero		1


	//   ....[61]....
        /*0458*/ 	.word	0x0000a4e0
        /*045c*/ 	.word	0x00000008
        /*0460*/ 	.word	0x00000000
        /*0464*/ 	.short	0x010a
        /*0466*/ 	.byte	0x3f
	.zero		1


	//   ....[62]....
        /*0468*/ 	.word	0x0000a570
        /*046c*/ 	.word	0x0000000b
        /*0470*/ 	.word	0x00000000
        /*0474*/ 	.short	0x010a
        /*0476*/ 	.byte	0x3f
	.zero		1


	//   ....[63]....
        /*0478*/ 	.word	0x0000a600
        /*047c*/ 	.word	0x00000003
        /*0480*/ 	.word	0x00000000
        /*0484*/ 	.short	0x010a
        /*0486*/ 	.byte	0x3f
	.zero		1


	//   ....[64]....
        /*0488*/ 	.word	0x0000a660
        /*048c*/ 	.word	0x00000003
        /*0490*/ 	.word	0x00000000
        /*0494*/ 	.short	0x010a
        /*0496*/ 	.byte	0x3f
	.zero		1


	//   ....[65]....
        /*0498*/ 	.word	0x0000a6b0
        /*049c*/ 	.word	0x00000005
        /*04a0*/ 	.word	0x00000000
        /*04a4*/ 	.short	0x010a
        /*04a6*/ 	.byte	0x3f
	.zero		1


	//   ....[66]....
        /*04a8*/ 	.word	0x0000a780
        /*04ac*/ 	.word	0x00000017
        /*04b0*/ 	.word	0x00000090
        /*04b4*/ 	.short	0x010a
        /*04b6*/ 	.byte	0x3f
	.zero		1


	//   ....[67]....
        /*04b8*/ 	.word	0x0000a850
        /*04bc*/ 	.word	0x00000007
        /*04c0*/ 	.word	0x00000000
        /*04c4*/ 	.short	0x010a
        /*04c6*/ 	.byte	0x3f
	.zero		1


	//   ....[68]....
        /*04c8*/ 	.word	0x0000a8a0
        /*04cc*/ 	.word	0x00000008
        /*04d0*/ 	.word	0x00000000
        /*04d4*/ 	.short	0x010a
        /*04d6*/ 	.byte	0x3f
	.zero		1


	//   ....[69]....
        /*04d8*/ 	.word	0x0000a8f0
        /*04dc*/ 	.word	0x00000009
        /*04e0*/ 	.word	0x00000000
        /*04e4*/ 	.short	0x010a
        /*04e6*/ 	.byte	0x3f
	.zero		1


	//   ....[70]....
        /*04e8*/ 	.word	0x0000a940
        /*04ec*/ 	.word	0x00000008
        /*04f0*/ 	.word	0x00000000
        /*04f4*/ 	.short	0x010a
        /*04f6*/ 	.byte	0x3f
	.zero		1


	//   ....[71]....
        /*04f8*/ 	.word	0x0000a990
        /*04fc*/ 	.word	0x00000009
        /*0500*/ 	.word	0x00000000
        /*0504*/ 	.short	0x010a
        /*0506*/ 	.byte	0x3f
	.zero		1


	//   ....[72]....
        /*0508*/ 	.word	0x0000a9e0
        /*050c*/ 	.word	0x00000008
        /*0510*/ 	.word	0x00000000
        /*0514*/ 	.short	0x010a
        /*0516*/ 	.byte	0x3f
	.zero		1


	//   ....[73]....
        /*0518*/ 	.word	0x0000aa30
        /*051c*/ 	.word	0x00000009
        /*0520*/ 	.word	0x00000000
        /*0524*/ 	.short	0x010a
        /*0526*/ 	.byte	0x3f
	.zero		1


	//   ....[74]....
        /*0528*/ 	.word	0x0000aa80
        /*052c*/ 	.word	0x00000008
        /*0530*/ 	.word	0x00000000
        /*0534*/ 	.short	0x010a
        /*0536*/ 	.byte	0x3f
	.zero		1


	//   ....[75]....
        /*0538*/ 	.word	0x0000aad0
        /*053c*/ 	.word	0x00000009
        /*0540*/ 	.word	0x00000000
        /*0544*/ 	.short	0x010a
        /*0546*/ 	.byte	0x3f
	.zero		1


	//   ....[76]....
        /*0548*/ 	.word	0x0000ab20
        /*054c*/ 	.word	0x00000008
        /*0550*/ 	.word	0x00000000
        /*0554*/ 	.short	0x010a
        /*0556*/ 	.byte	0x3f
	.zero		1


	//   ....[77]....
        /*0558*/ 	.word	0x0000ab70
        /*055c*/ 	.word	0x00000009
        /*0560*/ 	.word	0x00000000
        /*0564*/ 	.short	0x010a
        /*0566*/ 	.byte	0x3f
	.zero		1


	//   ....[78]....
        /*0568*/ 	.word	0x0000abc0
        /*056c*/ 	.word	0x00000008
        /*0570*/ 	.word	0x00000000
        /*0574*/ 	.short	0x010a
        /*0576*/ 	.byte	0x3f
	.zero		1


	//   ....[79]....
        /*0578*/ 	.word	0x0000ac10
        /*057c*/ 	.word	0x00000009
        /*0580*/ 	.word	0x00000000
        /*0584*/ 	.short	0x010a
        /*0586*/ 	.byte	0x3f
	.zero		1


	//   ....[80]....
        /*0588*/ 	.word	0x0000ac60
        /*058c*/ 	.word	0x00000008
        /*0590*/ 	.word	0x00000000
        /*0594*/ 	.short	0x010a
        /*0596*/ 	.byte	0x3f
	.zero		1


	//   ....[81]....
        /*0598*/ 	.word	0x0000acb0
        /*059c*/ 	.word	0x00000009
        /*05a0*/ 	.word	0x00000000
        /*05a4*/ 	.short	0x010a
        /*05a6*/ 	.byte	0x3f
	.zero		1


	//   ....[82]....
        /*05a8*/ 	.word	0x0000ad00
        /*05ac*/ 	.word	0x00000008
        /*05b0*/ 	.word	0x00000000
        /*05b4*/ 	.short	0x010a
        /*05b6*/ 	.byte	0x3f
	.zero		1


	//   ....[83]....
        /*05b8*/ 	.word	0x0000ad50
        /*05bc*/ 	.word	0x0000000b
        /*05c0*/ 	.word	0x00000000
        /*05c4*/ 	.short	0x010a
        /*05c6*/ 	.byte	0x3f
	.zero		1


	//----- nvinfo : EIATTR_NUM_MBARRIERS
	.align		4
.L_35:
        /*05c8*/ 	.byte	0x03, 0x38
        /*05ca*/ 	.short	0x0026


	//----- nvinfo : EIATTR_EXIT_INSTR_OFFSETS
	.align		4
        /*05cc*/ 	.byte	0x04, 0x1c
        /*05ce*/ 	.short	(.L_37 - .L_36)


	//   ....[0]....
.L_36:
        /*05d0*/ 	.word	0x00000b40


	//   ....[1]....
        /*05d4*/ 	.word	0x00001360


	//   ....[2]....
        /*05d8*/ 	.word	0x000088b0


	//   ....[3]....
        /*05dc*/ 	.word	0x00008e10


	//   ....[4]....
        /*05e0*/ 	.word	0x0000a650


	//----- nvinfo : EIATTR_MAX_THREADS
	.align		4
.L_37:
        /*05e4*/ 	.byte	0x04, 0x05
        /*05e6*/ 	.short	(.L_39 - .L_38)
.L_38:
        /*05e8*/ 	.word	0x00000180
        /*05ec*/ 	.word	0x00000001
        /*05f0*/ 	.word	0x00000001


	//----- nvinfo : EIATTR_CRS_STACK_SIZE
	.align		4
.L_39:
        /*05f4*/ 	.byte	0x04, 0x1e
        /*05f6*/ 	.short	(.L_41 - .L_40)
.L_40:
        /*05f8*/ 	.word	0x00000000


	//----- nvinfo : EIATTR_CBANK_PARAM_SIZE
	.align		4
.L_41:
        /*05fc*/ 	.byte	0x03, 0x19
        /*05fe*/ 	.short	0x0470


	//----- nvinfo : EIATTR_PARAM_CBANK
	.align		4
        /*0600*/ 	.byte	0x04, 0x0a
        /*0602*/ 	.short	(.L_43 - .L_42)
	.align		4
.L_42:
        /*0604*/ 	.word	index@(.nv.constant0._ZN7cutlass13device_kernelINS_4gemm6kernel13GemmUniversalIN4cute5tupleIJiiiiEEENS1_10collective13CollectiveMmaINS1_34MainloopSm90TmaGmmaWarpSpecializedILi18ENS5_IJNS4_1CILi2EEENSA_ILi1EEESC_EEENS1_35KernelTmaWarpSpecializedCooperativeEEENS5_IJNSA_ILi128EEENSA_ILi256EEENSA_ILi32EEEEEEaNS5_IJlSC_lEEEaSK_NS4_8TiledMMAINS4_8MMA_AtomIJNS4_4SM904GMMA27MMA_64x256x32_S32S8S8_SS_TNEEEENS4_6LayoutISD_NS5_IJSC_NSA_ILi0EEESS_EEEEENS5_IJNS4_10UnderscoreESV_SV_EEEEENS4_13SM90_TMA_LOADENS4_14ComposedLayoutINS4_7SwizzleILi1ELi4ELi3EEENS4_18smem_ptr_flag_bitsILi8EEENSR_INS5_IJNSA_ILi8EEESI_EEENS5_IJSI_SC_EEEEEEEvNS4_8identityENS4_23SM90_TMA_LOAD_MULTICASTES18_vS19_EENS_8epilogue10collective6detail29Sm90TmaWarpSpecializedAdapterINS1D_15DefaultEpilogueIaSK_SK_NS1C_6thread17LinearCombinationIaLi1EiiLNS1H_9ScaleType4KindE0ELNS_15FloatRoundStyleE2EaEENS1_15EpilogueDefaultEEEEEvvEEEEvNT_6ParamsE)
        /*0608*/ 	.short	0x0210
        /*060a*/ 	.short	0x0470


	//----- nvinfo : EIATTR_SW_WAR
	.align		4
.L_43:
        /*060c*/ 	.byte	0x04, 0x36
        /*060e*/ 	.short	(.L_45 - .L_44)
.L_44:
        /*0610*/ 	.word	0x00000008
.L_45:


//--------------------- .nv.callgraph             --------------------------
	.section	.nv.callgraph,"",@"SHT_CUDA_CALLGRAPH"
	.align	4
	.sectionentsize	8
	.align		4
        /*0000*/ 	.word	0x00000000
	.align		4
        /*0004*/ 	.word	0xffffffff
	.align		4
        /*0008*/ 	.word	index@(_ZN7cutlass13device_kernelINS_4gemm6kernel13GemmUniversalIN4cute5tupleIJiiiiEEENS1_10collective13CollectiveMmaINS1_34MainloopSm90TmaGmmaWarpSpecializedILi18ENS5_IJNS4_1CILi2EEENSA_ILi1EEESC_EEENS1_35KernelTmaWarpSpecializedCooperativeEEENS5_IJNSA_ILi128EEENSA_ILi256EEENSA_ILi32EEEEEEaNS5_IJlSC_lEEEaSK_NS4_8TiledMMAINS4_8MMA_AtomIJNS4_4SM904GMMA27MMA_64x256x32_S32S8S8_SS_TNEEEENS4_6LayoutISD_NS5_IJSC_NSA_ILi0EEESS_EEEEENS5_IJNS4_10UnderscoreESV_SV_EEEEENS4_13SM90_TMA_LOADENS4_14ComposedLayoutINS4_7SwizzleILi1ELi4ELi3EEENS4_18smem_ptr_flag_bitsILi8EEENSR_INS5_IJNSA_ILi8EEESI_EEENS5_IJSI_SC_EEEEEEEvNS4_8identityENS4_23SM90_TMA_LOAD_MULTICASTES18_vS19_EENS_8epilogue10collective6detail29Sm90TmaWarpSpecializedAdapterINS1D_15DefaultEpilogueIaSK_SK_NS1C_6thread17LinearCombinationIaLi1EiiLNS1H_9ScaleType4KindE0ELNS_15FloatRoundStyleE2EaEENS1_15EpilogueDefaultEEEEEvvEEEEvNT_6ParamsE)
	.align		4
        /*000c*/ 	.word	index@(__assertfail)
	.align		4
        /*0010*/ 	.word	0x00000000
	.align		4
        /*0014*/ 	.word	0xfffffffe
	.align		4
        /*0018*/ 	.word	0x00000000
	.align		4
        /*001c*/ 	.word	0xfffffffd
	.align		4
        /*0020*/ 	.word	0x00000000
	.align		4
        /*0024*/ 	.word	0xfffffffc


//--------------------- .nv.constant4             --------------------------
	.section	.nv.constant4,"a",@progbits
	.align	8
	.align		8
.nv.constant4:
        /*0000*/ 	.dword	__assertfail
	.align		8
        /*0008*/ 	.dword	__unnamed_1
	.align		8
        /*0010*/ 	.dword	_ZN39_INTERNAL_c0550068_4_k_cu_ee13bcc7_52574cuda3std3__45__cpo5beginE
	.align		8
        /*0018*/ 	.dword	_ZN39_INTERNAL_c0550068_4_k_cu_ee13bcc7_52574cuda3std3__45__cpo3endE
	.align		8
        /*0020*/ 	.dword	_ZN39_INTERNAL_c0550068_4_k_cu_ee13bcc7_52574cuda3std3__45__cpo6cbeginE
	.align		8
        /*0028*/ 	.dword	_ZN39_INTERNAL_c0550068_4_k_cu_ee13bcc7_52574cuda3std3__45__cpo4cendE
	.align		8
        /*0030*/ 	.dword	_ZN39_INTERNAL_c0550068_4_k_cu_ee13bcc7_52574cuda3std3__441_GLOBAL__N__c0550068_4_k_cu_ee13bcc7_52576ignoreE
	.align		8
        /*0038*/ 	.dword	_ZN39_INTERNAL_c0550068_4_k_cu_ee13bcc7_52574cuda3std3__419piecewise_constructE
	.align		8
        /*0040*/ 	.dword	_ZN39_INTERNAL_c0550068_4_k_cu_ee13bcc7_52574cuda3std3__48in_placeE
	.align		8
        /*0048*/ 	.dword	_ZN39_INTERNAL_c0550068_4_k_cu_ee13bcc7_52574cuda3std6ranges3__45__cpo4swapE
	.align		8
        /*0050*/ 	.dword	_ZN39_INTERNAL_c0550068_4_k_cu_ee13bcc7_52574cuda3std6ranges3__45__cpo9iter_moveE
	.align		8
        /*0058*/ 	.dword	_ZN39_INTERNAL_c0550068_4_k_cu_ee13bcc7_52574cute7productE
	.align		8
        /*0060*/ 	.dword	_ZN39_INTERNAL_c0550068_4_k_cu_ee13bcc7_52574cute1_E
	.align		8
        /*0068*/ 	.dword	$str$22
	.align		8
        /*0070*/ 	.dword	$str$23


//--------------------- .text._ZN7cutlass13device_kernelINS_4gemm6kernel13GemmUniversalIN4cute5tupleIJiiiiEEENS1_10collective13CollectiveMmaINS1_34MainloopSm90TmaGmmaWarpSpecializedILi18ENS5_IJNS4_1CILi2EEENSA_ILi1EEESC_EEENS1_35KernelTmaWarpSpecializedCooperativeEEENS5_IJNSA_ILi128EEENSA_ILi256EEENSA_ILi32EEEEEEaNS5_IJlSC_lEEEaSK_NS4_8TiledMMAINS4_8MMA_AtomIJNS4_4SM904GMMA27MMA_64x256x32_S32S8S8_SS_TNEEEENS4_6LayoutISD_NS5_IJSC_NSA_ILi0EEESS_EEEEENS5_IJNS4_10UnderscoreESV_SV_EEEEENS4_13SM90_TMA_LOADENS4_14ComposedLayoutINS4_7SwizzleILi1ELi4ELi3EEENS4_18smem_ptr_flag_bitsILi8EEENSR_INS5_IJNSA_ILi8EEESI_EEENS5_IJSI_SC_EEEEEEEvNS4_8identityENS4_23SM90_TMA_LOAD_MULTICASTES18_vS19_EENS_8epilogue10collective6detail29Sm90TmaWarpSpecializedAdapterINS1D_15DefaultEpilogueIaSK_SK_NS1C_6thread17LinearCombinationIaLi1EiiLNS1H_9ScaleType4KindE0ELNS_15FloatRoundStyleE2EaEENS1_15EpilogueDefaultEEEEEvvEEEEvNT_6ParamsE --------------------------
	.section	.text._ZN7cutlass13device_kernelINS_4gemm6kernel13GemmUniversalIN4cute5tupleIJiiiiEEENS1_10collective13CollectiveMmaINS1_34MainloopSm90TmaGmmaWarpSpecializedILi18ENS5_IJNS4_1CILi2EEENSA_ILi1EEESC_EEENS1_35KernelTmaWarpSpecializedCooperativeEEENS5_IJNSA_ILi128EEENSA_ILi256EEENSA_ILi32EEEEEEaNS5_IJlSC_lEEEaSK_NS4_8TiledMMAINS4_8MMA_AtomIJNS4_4SM904GMMA27MMA_64x256x32_S32S8S8_SS_TNEEEENS4_6LayoutISD_NS5_IJSC_NSA_ILi0EEESS_EEEEENS5_IJNS4_10UnderscoreESV_SV_EEEEENS4_13SM90_TMA_LOADENS4_14ComposedLayoutINS4_7SwizzleILi1ELi4ELi3EEENS4_18smem_ptr_flag_bitsILi8EEENSR_INS5_IJNSA_ILi8EEESI_EEENS5_IJSI_SC_EEEEEEEvNS4_8identityENS4_23SM90_TMA_LOAD_MULTICASTES18_vS19_EENS_8epilogue10collective6detail29Sm90TmaWarpSpecializedAdapterINS1D_15DefaultEpilogueIaSK_SK_NS1C_6thread17LinearCombinationIaLi1EiiLNS1H_9ScaleType4KindE0ELNS_15FloatRoundStyleE2EaEENS1_15EpilogueDefaultEEEEEvvEEEEvNT_6ParamsE,"ax",@progbits
	.align	128
.text._ZN7cutlass13device_kernelINS_4gemm6kernel13GemmUniversalIN4cute5tupleIJiiiiEEENS1_10collective13CollectiveMmaINS1_34MainloopSm90TmaGmmaWarpSpecializedILi18ENS5_IJNS4_1CILi2EEENSA_ILi1EEESC_EEENS1_35KernelTmaWarpSpecializedCooperativeEEENS5_IJNSA_ILi128EEENSA_ILi256EEENSA_ILi32EEEEEEaNS5_IJlSC_lEEEaSK_NS4_8TiledMMAINS4_8MMA_AtomIJNS4_4SM904GMMA27MMA_64x256x32_S32S8S8_SS_TNEEEENS4_6LayoutISD_NS5_IJSC_NSA_ILi0EEESS_EEEEENS5_IJNS4_10UnderscoreESV_SV_EEEEENS4_13SM90_TMA_LOADENS4_14ComposedLayoutINS4_7SwizzleILi1ELi4ELi3EEENS4_18smem_ptr_flag_bitsILi8EEENSR_INS5_IJNSA_ILi8EEESI_EEENS5_IJSI_SC_EEEEEEEvNS4_8identityENS4_23SM90_TMA_LOAD_MULTICASTES18_vS19_EENS_8epilogue10collective6detail29Sm90TmaWarpSpecializedAdapterINS1D_15DefaultEpilogueIaSK_SK_NS1C_6thread17LinearCombinationIaLi1EiiLNS1H_9ScaleType4KindE0ELNS_15FloatRoundStyleE2EaEENS1_15EpilogueDefaultEEEEEvvEEEEvNT_6ParamsE:
        .type           _ZN7cutlass13device_kernelINS_4gemm6kernel13GemmUniversalIN4cute5tupleIJiiiiEEENS1_10collective13CollectiveMmaINS1_34MainloopSm90TmaGmmaWarpSpecializedILi18ENS5_IJNS4_1CILi2EEENSA_ILi1EEESC_EEENS1_35KernelTmaWarpSpecializedCooperativeEEENS5_IJNSA_ILi128EEENSA_ILi256EEENSA_ILi32EEEEEEaNS5_IJlSC_lEEEaSK_NS4_8TiledMMAINS4_8MMA_AtomIJNS4_4SM904GMMA27MMA_64x256x32_S32S8S8_SS_TNEEEENS4_6LayoutISD_NS5_IJSC_NSA_ILi0EEESS_EEEEENS5_IJNS4_10UnderscoreESV_SV_EEEEENS4_13SM90_TMA_LOADENS4_14ComposedLayoutINS4_7SwizzleILi1ELi4ELi3EEENS4_18smem_ptr_flag_bitsILi8EEENSR_INS5_IJNSA_ILi8EEESI_EEENS5_IJSI_SC_EEEEEEEvNS4_8identityENS4_23SM90_TMA_LOAD_MULTICASTES18_vS19_EENS_8epilogue10collective6detail29Sm90TmaWarpSpecializedAdapterINS1D_15DefaultEpilogueIaSK_SK_NS1C_6thread17LinearCombinationIaLi1EiiLNS1H_9ScaleType4KindE0ELNS_15FloatRoundStyleE2EaEENS1_15EpilogueDefaultEEEEEvvEEEEvNT_6ParamsE,@function
        .size           _ZN7cutlass13device_kernelINS_4gemm6kernel13GemmUniversalIN4cute5tupleIJiiiiEEENS1_10collective13CollectiveMmaINS1_34MainloopSm90TmaGmmaWarpSpecializedILi18ENS5_IJNS4_1CILi2EEENSA_ILi1EEESC_EEENS1_35KernelTmaWarpSpecializedCooperativeEEENS5_IJNSA_ILi128EEENSA_ILi256EEENSA_ILi32EEEEEEaNS5_IJlSC_lEEEaSK_NS4_8TiledMMAINS4_8MMA_AtomIJNS4_4SM904GMMA27MMA_64x256x32_S32S8S8_SS_TNEEEENS4_6LayoutISD_NS5_IJSC_NSA_ILi0EEESS_EEEEENS5_IJNS4_10UnderscoreESV_SV_EEEEENS4_13SM90_TMA_LOADENS4_14ComposedLayoutINS4_7SwizzleILi1ELi4ELi3EEENS4_18smem_ptr_flag_bitsILi8EEENSR_INS5_IJNSA_ILi8EEESI_EEENS5_IJSI_SC_EEEEEEEvNS4_8identityENS4_23SM90_TMA_LOAD_MULTICASTES18_vS19_EENS_8epilogue10collective6detail29Sm90TmaWarpSpecializedAdapterINS1D_15DefaultEpilogueIaSK_SK_NS1C_6thread17LinearCombinationIaLi1EiiLNS1H_9ScaleType4KindE0ELNS_15FloatRoundStyleE2EaEENS1_15EpilogueDefaultEEEEEvvEEEEvNT_6ParamsE,(.L_x_360 - _ZN7cutlass13device_kernelINS_4gemm6kernel13GemmUniversalIN4cute5tupleIJiiiiEEENS1_10collective13CollectiveMmaINS1_34MainloopSm90TmaGmmaWarpSpecializedILi18ENS5_IJNS4_1CILi2EEENSA_ILi1EEESC_EEENS1_35KernelTmaWarpSpecializedCooperativeEEENS5_IJNSA_ILi128EEENSA_ILi256EEENSA_ILi32EEEEEEaNS5_IJlSC_lEEEaSK_NS4_8TiledMMAINS4_8MMA_AtomIJNS4_4SM904GMMA27MMA_64x256x32_S32S8S8_SS_TNEEEENS4_6LayoutISD_NS5_IJSC_NSA_ILi0EEESS_EEEEENS5_IJNS4_10UnderscoreESV_SV_EEEEENS4_13SM90_TMA_LOADENS4_14ComposedLayoutINS4_7SwizzleILi1ELi4ELi3EEENS4_18smem_ptr_flag_bitsILi8EEENSR_INS5_IJNSA_ILi8EEESI_EEENS5_IJSI_SC_EEEEEEEvNS4_8identityENS4_23SM90_TMA_LOAD_MULTICASTES18_vS19_EENS_8epilogue10collective6detail29Sm90TmaWarpSpecializedAdapterINS1D_15DefaultEpilogueIaSK_SK_NS1C_6thread17LinearCombinationIaLi1EiiLNS1H_9ScaleType4KindE0ELNS_15FloatRoundStyleE2EaEENS1_15EpilogueDefaultEEEEEvvEEEEvNT_6ParamsE)
        .other          _ZN7cutlass13device_kernelINS_4gemm6kernel13GemmUniversalIN4cute5tupleIJiiiiEEENS1_10collective13CollectiveMmaINS1_34MainloopSm90TmaGmmaWarpSpecializedILi18ENS5_IJNS4_1CILi2EEENSA_ILi1EEESC_EEENS1_35KernelTmaWarpSpecializedCooperativeEEENS5_IJNSA_ILi128EEENSA_ILi256EEENSA_ILi32EEEEEEaNS5_IJlSC_lEEEaSK_NS4_8TiledMMAINS4_8MMA_AtomIJNS4_4SM904GMMA27MMA_64x256x32_S32S8S8_SS_TNEEEENS4_6LayoutISD_NS5_IJSC_NSA_ILi0EEESS_EEEEENS5_IJNS4_10UnderscoreESV_SV_EEEEENS4_13SM90_TMA_LOADENS4_14ComposedLayoutINS4_7SwizzleILi1ELi4ELi3EEENS4_18smem_ptr_flag_bitsILi8EEENSR_INS5_IJNSA_ILi8EEESI_EEENS5_IJSI_SC_EEEEEEEvNS4_8identityENS4_23SM90_TMA_LOAD_MULTICASTES18_vS19_EENS_8epilogue10collective6detail29Sm90TmaWarpSpecializedAdapterINS1D_15DefaultEpilogueIaSK_SK_NS1C_6thread17LinearCombinationIaLi1EiiLNS1H_9ScaleType4KindE0ELNS_15FloatRoundStyleE2EaEENS1_15EpilogueDefaultEEEEEvvEEEEvNT_6ParamsE,@"STO_CUDA_ENTRY STV_DEFAULT"
_ZN7cutlass13device_kernelINS_4gemm6kernel13GemmUniversalIN4cute5tupleIJiiiiEEENS1_10collective13CollectiveMmaINS1_34MainloopSm90TmaGmmaWarpSpecializedILi18ENS5_IJNS4_1CILi2EEENSA_ILi1EEESC_EEENS1_35KernelTmaWarpSpecializedCooperativeEEENS5_IJNSA_ILi128EEENSA_ILi256EEENSA_ILi32EEEEEEaNS5_IJlSC_lEEEaSK_NS4_8TiledMMAINS4_8MMA_AtomIJNS4_4SM904GMMA27MMA_64x256x32_S32S8S8_SS_TNEEEENS4_6LayoutISD_NS5_IJSC_NSA_ILi0EEESS_EEEEENS5_IJNS4_10UnderscoreESV_SV_EEEEENS4_13SM90_TMA_LOADENS4_14ComposedLayoutINS4_7SwizzleILi1ELi4ELi3EEENS4_18smem_ptr_flag_bitsILi8EEENSR_INS5_IJNSA_ILi8EEESI_EEENS5_IJSI_SC_EEEEEEEvNS4_8identityENS4_23SM90_TMA_LOAD_MULTICASTES18_vS19_EENS_8epilogue10collective6detail29Sm90TmaWarpSpecializedAdapterINS1D_15DefaultEpilogueIaSK_SK_NS1C_6thread17LinearCombinationIaLi1EiiLNS1H_9ScaleType4KindE0ELNS_15FloatRoundStyleE2EaEENS1_15EpilogueDefaultEEEEEvvEEEEvNT_6ParamsE:
[----:B------:R-:W0:Y:S01]  /*0000*/  LDC R1, c[0x0][0x28] ;  /* 0x00000a00ff017b82 */ /* 0x000e220000000800 */
[----:B------:R-:W1:Y:S01]  /*0010*/  S2R R18, SR_TID.X ;  /* 0x0000000000127919 */ /* 0x000e620000002100 */
[----:B------:R-:W-:Y:S01]  /*0020*/  ELECT P0, URZ, PT ;  /* 0x00000000003f782f */ /* 0x000fe20003800000 */
[----:B------:R-:W-:Y:S01]  /*0030*/  BSSY B0, `(.L_x_0) ;  /* 0x000000f000007945 */ /* 0x000fe20003800000 */
[--C-:B-1----:R-:W-:Y:S02]  /*0040*/  SHF.R.U32.HI R0, RZ, 0x5, R18.reuse ;  /* 0x00000005ff007819 */ /* 0x102fe40000011612 */
[----:B------:R-:W-:-:S03]  /*0050*/  SHF.R.U32.HI R3, RZ, 0x7, R18 ;  /* 0x00000007ff037819 */ /* 0x000fc60000011612 */
[----:B------:R-:W1:Y:S04]  /*0060*/  SHFL.IDX PT, R2, R0, RZ, 0x1f ;  /* 0x00001fff00027589 */ /* 0x000e6800000e0000 */
[----:B------:R2:W3:Y:S01]  /*0070*/  SHFL.IDX PT, R5, R3, RZ, 0x1f ;  /* 0x00001fff03057589 */ /* 0x0004e200000e0000 */
[----:B-1----:R-:W-:-:S13]  /*0080*/  ISETP.NE.OR P0, PT, R2, RZ, !P0 ;  /* 0x000000ff0200720c */ /* 0x002fda0004705670 */
[----:B0-23--:R-:W-:Y:S05]  /*0090*/  @P0 BRA `(.L_x_1) ;  /* 0x0000000000200947 */ /* 0x00dfea0003800000 */
[----:B------:R-:W-:Y:S02]  /*00a0*/  ULDC.64 UR4, c[0x0][0x198] ;  /* 0x0000660000047ab9 */ /* 0x000fe40000000a00 */
[----:B------:R-:W-:Y:S02]  /*00b0*/  UIADD3 UR6, UP0, UR4, 0xf0, URZ ;  /* 0x000000f004067890 */ /* 0x000fe4000ff1e03f */
[----:B------:R-:W-:Y:S02]  /*00c0*/  UIADD3 UR4, UP1, UR4, 0x1f0, URZ ;  /* 0x000001f004047890 */ /* 0x000fe4000ff3e03f */
[----:B------:R-:W-:Y:S02]  /*00d0*/  UIADD3.X UR7, URZ, UR5, URZ, UP0, !UPT ;  /* 0x000000053f077290 */ /* 0x000fe400087fe43f */
[----:B------:R-:W-:-:S07]  /*00e0*/  UIADD3.X UR5, URZ, UR5, URZ, UP1, !UPT ;  /* 0x000000053f057290 */ /* 0x000fce0008ffe43f */
[----:B------:R0:W-:Y:S02]  /*00f0*/  UTMACCTL.PF [UR6] ;  /* 0x00000000060079b9 */ /* 0x0001e40008040000 */
[----:B------:R0:W-:Y:S02]  /*0100*/  UTMACCTL.PF [UR4] ;  /* 0x00000000040079b9 */ /* 0x0001e40008040000 */
[----:B0-----:R-:W-:Y:S01]  /*0110*/  NOP ;  /* 0x0000000000007918 */ /* 0x001fe20000000000 */
.L_x_1:
[----:B------:R-:W-:Y:S05]  /*0120*/  BSYNC B0 ;  /* 0x0000000000007941 */ /* 0x000fea0003800000 */
.L_x_0:
[----:B------:R-:W0:Y:S02]  /*0130*/  SHFL.IDX PT, R3, R0, RZ, 0x1f ;  /* 0x00001fff00037589 */ /* 0x000e2400000e0000 */
[----:B0-----:R-:W-:-:S13]  /*0140*/  ISETP.NE.AND P0, PT, R3, RZ, PT ;  /* 0x000000ff0300720c */ /* 0x001fda0003f05270 */
[----:B------:R-:W-:Y:S05]  /*0150*/  @P0 BRA `(.L_x_2) ;  /* 0x0000000000d40947 */ /* 0x000fea0003800000 */
[----:B------:R-:W-:Y:S01]  /*0160*/  ELECT P0, URZ, PT ;  /* 0x00000000003f782f */ /* 0x000fe20003800000 */
[----:B------:R-:W-:-:S12]  /*0170*/  BSSY B0, `(.L_x_2) ;  /* 0x0000033000007945 */ /* 0x000fd80003800000 */
[----:B------:R-:W-:Y:S05]  /*0180*/  @!P0 BRA `(.L_x_3) ;  /* 0x0000000000c48947 */ /* 0x000fea0003800000 */
[----:B------:R-:W0:Y:S01]  /*0190*/  S2UR UR8, SR_CgaCtaId ;  /* 0x00000000000879c3 */ /* 0x000e220000008800 */
[----:B------:R-:W-:Y:S01]  /*01a0*/  UMOV UR4, 0x400 ;  /* 0x0000040000047882 */ /* 0x000fe20000000000 */
[----:B------:R-:W-:Y:S01]  /*01b0*/  UMOV UR5, 0x1 ;  /* 0x0000000100057882 */ /* 0x000fe20000000000 */
[----:B------:R-:W-:Y:S02]  /*01c0*/  UMOV UR6, 0x4 ;  /* 0x0000000400067882 */ /* 0x000fe40000000000 */
[----:B------:R-:W-:-:S04]  /*01d0*/  UIADD3 UR6, -UR6, 0x100000, URZ ;  /* 0x0010000006067890 */ /* 0x000fc8000fffe13f */
[----:B------:R-:W-:Y:S02]  /*01e0*/  USHF.L.U32 UR7, UR6, 0xb, URZ ;  /* 0x0000000b06077899 */ /* 0x000fe4000800063f */
[----:B------:R-:W-:Y:S02]  /*01f0*/  USHF.L.U32 UR6, UR6, 0x1, URZ ;  /* 0x0000000106067899 */ /* 0x000fe4000800063f */
[----:B0-----:R-:W-:Y:S02]  /*0200*/  ULEA UR8, UR8, UR4, 0x18 ;  /* 0x0000000408087291 */ /* 0x001fe4000f8ec03f */
[----:B------:R-:W-:-:S04]  /*0210*/  UIADD3 UR4, -UR5, 0x100000, URZ ;  /* 0x0010000005047890 */ /* 0x000fc8000fffe13f */
[----:B------:R-:W-:Y:S02]  /*0220*/  USHF.L.U32 UR5, UR4, 0xb, URZ ;  /* 0x0000000b04057899 */ /* 0x000fe4000800063f */
[----:B------:R-:W-:Y:S01]  /*0230*/  USHF.L.U32 UR4, UR4, 0x1, URZ ;  /* 0x0000000104047899 */ /* 0x000fe2000800063f */
[----:B------:R-:W0:Y:S11]  /*0240*/  FENCE.VIEW.ASYNC.S ;  /* 0x00000000000073c6 */ /* 0x000e360000000000 */
[----:B0-----:R0:W1:Y:S01]  /*0250*/  SYNCS.EXCH.64 URZ, [UR8], UR4 ;  /* 0x00000004083f75b2 */ /* 0x0010620008000100 */
[----:B------:R0:W2:Y:S01]  /*0260*/  SYNCS.EXCH.64 URZ, [UR8+0x90], UR6 ;  /* 0x00009006083f75b2 */ /* 0x0000a20008000100 */
[----:B------:R0:W3:Y:S01]  /*0270*/  SYNCS.EXCH.64 URZ, [UR8+0x8], UR4 ;  /* 0x00000804083f75b2 */ /* 0x0000e20008000100 */
[----:B------:R0:W4:Y:S01]  /*0280*/  SYNCS.EXCH.64 URZ, [UR8+0x98], UR6 ;  /* 0x00009806083f75b2 */ /* 0x0001220008000100 */
[----:B------:R0:W0:Y:S01]  /*0290*/  SYNCS.EXCH.64 URZ, [UR8+0x10], UR4 ;  /* 0x00001004083f75b2 */ /* 0x0000220008000100 */
        /* <DEDUP_REMOVED lines=31> */
[----:B-1234-:R-:W-:Y:S01]  /*0490*/  NOP ;  /* 0x0000000000007918 */ /* 0x01efe20000000000 */
.L_x_3:
[----:B0-----:R-:W-:Y:S05]  /*04a0*/  BSYNC B0 ;  /* 0x0000000000007941 */ /* 0x001fea0003800000 */
.L_x_2:
[----:B------:R-:W-:Y:S01]  /*04b0*/  SHF.R.S32.HI R7, RZ, 0x1f, R18 ;  /* 0x0000001fff077819 */ /* 0x000fe20000011412 */
[----:B------:R-:W0:Y:S01]  /*04c0*/  SHFL.IDX PT, R0, R0, RZ, 0x1f ;  /* 0x00001fff00007589 */ /* 0x000e2200000e0000 */
[----:B------:R-:W1:Y:S01]  /*04d0*/  S2UR UR8, SR_CTAID.X ;  /* 0x00000000000879c3 */ /* 0x000e620000002500 */
[----:B------:R-:W-:Y:S02]  /*04e0*/  ELECT P0, URZ, PT ;  /* 0x00000000003f782f */ /* 0x000fe40003800000 */
[----:B------:R-:W-:Y:S01]  /*04f0*/  LEA.HI R7, R7, R18, RZ, 0x7 ;  /* 0x0000001207077211 */ /* 0x000fe200078f38ff */
[----:B------:R-:W2:Y:S01]  /*0500*/  S2R R4, SR_CTAID.Y ;  /* 0x0000000000047919 */ /* 0x000ea20000002600 */
[----:B------:R-:W-:Y:S01]  /*0510*/  SHF.R.S32.HI R8, RZ, 0x1f, R3 ;  /* 0x0000001fff087819 */ /* 0x000fe20000011403 */
[----:B------:R-:W-:Y:S01]  /*0520*/  ULDC UR4, c[0x0][0x150] ;  /* 0x0000540000047ab9 */ /* 0x000fe20000000800 */
[----:B------:R-:W-:Y:S01]  /*0530*/  LOP3.LUT R7, R7, 0xffffff80, RZ, 0xc0, !PT ;  /* 0xffffff8007077812 */ /* 0x000fe200078ec0ff */
[----:B------:R-:W-:Y:S01]  /*0540*/  NOP ;  /* 0x0000000000007918 */ /* 0x000fe20000000000 */
[----:B------:R-:W-:Y:S01]  /*0550*/  LEA.HI R8, R8, R3, RZ, 0x2 ;  /* 0x0000000308087211 */ /* 0x000fe200078f10ff */
[----:B------:R-:W3:Y:S01]  /*0560*/  LDC R10, c[0x0][0x144] ;  /* 0x00005100ff0a7b82 */ /* 0x000ee20000000800 */
[----:B------:R-:W-:Y:S01]  /*0570*/  NOP ;  /* 0x0000000000007918 */ /* 0x000fe20000000000 */
[----:B------:R-:W-:Y:S01]  /*0580*/  IMAD.IADD R6, R18, 0x1, -R7 ;  /* 0x0000000112067824 */ /* 0x000fe200078e0a07 */
[----:B------:R-:W-:Y:S01]  /*0590*/  LOP3.LUT R8, R8, 0x3ffffffc, RZ, 0xc0, !PT ;  /* 0x3ffffffc08087812 */ /* 0x000fe200078ec0ff */
[----:B------:R-:W-:Y:S01]  /*05a0*/  IMAD.MOV.U32 R23, RZ, RZ, 0x1 ;  /* 0x00000001ff177424 */ /* 0x000fe200078e00ff */
[----:B------:R-:W-:-:S02]  /*05b0*/  ISETP.NE.AND P3, PT, R5, RZ, PT ;  /* 0x000000ff0500720c */ /* 0x000fc40003f65270 */
[----:B------:R-:W-:Y:S01]  /*05c0*/  SHF.R.S32.HI R7, RZ, 0x1f, R6 ;  /* 0x0000001fff077819 */ /* 0x000fe20000011406 */
[----:B------:R-:W-:Y:S01]  /*05d0*/  IMAD.IADD R8, R3, 0x1, -R8 ;  /* 0x0000000103087824 */ /* 0x000fe200078e0a08 */
[----:B------:R-:W4:Y:S02]  /*05e0*/  LDC R13, c[0x0][0x140] ;  /* 0x00005000ff0d7b82 */ /* 0x000f240000000800 */
[----:B------:R-:W-:Y:S02]  /*05f0*/  LEA.HI R7, R7, R6, RZ, 0x3 ;  /* 0x0000000607077211 */ /* 0x000fe400078f18ff */
[----:B0-----:R-:W-:Y:S02]  /*0600*/  ISETP.NE.OR P0, PT, R0, RZ, !P0 ;  /* 0x000000ff0000720c */ /* 0x001fe40004705670 */
[--C-:B------:R-:W-:Y:S02]  /*0610*/  SHF.R.S32.HI R0, RZ, 0x3, R7.reuse ;  /* 0x00000003ff007819 */ /* 0x100fe40000011407 */
[----:B------:R-:W-:-:S02]  /*0620*/  SHF.R.S32.HI R7, RZ, 0x1f, R7 ;  /* 0x0000001fff077819 */ /* 0x000fc40000011407 */
[----:B-1----:R-:W-:Y:S02]  /*0630*/  I2FP.F32.U32 R9, UR8 ;  /* 0x0000000800097c45 */ /* 0x002fe40008201000 */
[----:B------:R-:W-:-:S03]  /*0640*/  LEA.HI R7, R7, R0, RZ, 0x2 ;  /* 0x0000000007077211 */ /* 0x000fc600078f10ff */
[----:B------:R-:W-:Y:S01]  /*0650*/  FMUL R9, R9, UR4 ;  /* 0x0000000409097c20 */ /* 0x000fe20008400000 */
[----:B------:R-:W-:Y:S01]  /*0660*/  LOP3.LUT R7, R7, 0xfffffffc, RZ, 0xc0, !PT ;  /* 0xfffffffc07077812 */ /* 0x000fe200078ec0ff */
[----:B------:R-:W-:Y:S01]  /*0670*/  VOTEU.ALL UP0, P0 ;  /* 0x00000000003f7886 */ /* 0x000fe20000000000 */
[----:B--2---:R-:W-:Y:S01]  /*0680*/  I2FP.F32.U32 R3, R4 ;  /* 0x0000000400037245 */ /* 0x004fe20000201000 */
[----:B------:R-:W-:Y:S01]  /*0690*/  ULDC UR4, c[0x0][0x154] ;  /* 0x0000550000047ab9 */ /* 0x000fe20000000800 */
[----:B------:R-:W-:Y:S01]  /*06a0*/  VOTEU.ALL UP1, P0 ;  /* 0x00000000003f7886 */ /* 0x000fe20000020000 */
[----:B------:R-:W0:Y:S01]  /*06b0*/  F2I.U32.TRUNC.NTZ R9, R9 ;  /* 0x0000000900097305 */ /* 0x000e22000020f000 */
[----:B------:R-:W-:Y:S01]  /*06c0*/  IMAD.IADD R7, R0, 0x1, -R7 ;  /* 0x0000000100077824 */ /* 0x000fe200078e0a07 */
[----:B------:R-:W1:Y:S01]  /*06d0*/  @!UP0 S2UR UR7, SR_CgaCtaId ;  /* 0x00000000000789c3 */ /* 0x000e620000008800 */
[----:B------:R-:W-:Y:S01]  /*06e0*/  FMUL R12, R3, UR4 ;  /* 0x00000004030c7c20 */ /* 0x000fe20008400000 */
[----:B------:R-:W-:Y:S01]  /*06f0*/  UMOV UR4, 0x20 ;  /* 0x0000002000047882 */ /* 0x000fe20000000000 */
[----:B------:R-:W-:Y:S01]  /*0700*/  IMAD R8, R8, 0x4, R7 ;  /* 0x0000000408087824 */ /* 0x000fe200078e0207 */
[----:B------:R-:W-:Y:S01]  /*0710*/  @!UP0 UMOV UR6, 0x400 ;  /* 0x0000040000068882 */ /* 0x000fe20000000000 */
[----:B------:R-:W-:-:S04]  /*0720*/  @!UP0 UIADD3 UR4, -UR4, 0x100000, URZ ;  /* 0x0010000004048890 */ /* 0x000fc8000fffe13f */
[----:B------:R-:W-:Y:S02]  /*0730*/  @!UP0 USHF.L.U32 UR5, UR4, 0xb, URZ ;  /* 0x0000000b04058899 */ /* 0x000fe4000800063f */
[----:B------:R-:W-:Y:S01]  /*0740*/  @!UP0 USHF.L.U32 UR4, UR4, 0x1, URZ ;  /* 0x0000000104048899 */ /* 0x000fe2000800063f */
[----:B----4-:R-:W-:Y:S01]  /*0750*/  ISETP.EQ.U32.AND P2, PT, R13, 0x1, PT ;  /* 0x000000010d00780c */ /* 0x010fe20003f42070 */
[----:B------:R-:W2:Y:S01]  /*0760*/  F2I.U32.TRUNC.NTZ R12, R12 ;  /* 0x0000000c000c7305 */ /* 0x000ea2000020f000 */
[----:B------:R-:W-:Y:S01]  /*0770*/  LEA.HI R0, R8, R8, RZ, 0x1 ;  /* 0x0000000808007211 */ /* 0x000fe200078f08ff */
[----:B------:R-:W4:Y:S03]  /*0780*/  LDC R7, c[0x0][0x148] ;  /* 0x00005200ff077b82 */ /* 0x000f260000000800 */
[----:B------:R-:W-:Y:S01]  /*0790*/  LOP3.LUT R11, R0, 0xfffffffe, RZ, 0xc0, !PT ;  /* 0xfffffffe000b7812 */ /* 0x000fe200078ec0ff */
[----:B0-----:R-:W-:Y:S01]  /*07a0*/  IMAD.MOV R15, RZ, RZ, -R9 ;  /* 0x000000ffff0f7224 */ /* 0x001fe200078e0a09 */
[----:B------:R-:W-:-:S03]  /*07b0*/  SHF.R.S32.HI R9, RZ, 0x1f, R2 ;  /* 0x0000001fff097819 */ /* 0x000fc60000011402 */
[----:B---3--:R-:W-:Y:S01]  /*07c0*/  IMAD R3, R10, R15, UR8 ;  /* 0x000000080a037e24 */ /* 0x008fe2000f8e020f */
[----:B------:R-:W-:Y:S01]  /*07d0*/  LEA.HI R9, R9, R2, RZ, 0x2 ;  /* 0x0000000209097211 */ /* 0x000fe200078f10ff */
[C---:B------:R-:W-:Y:S02]  /*07e0*/  IMAD.IADD R0, R8.reuse, 0x1, -R11 ;  /* 0x0000000108007824 */ /* 0x040fe400078e0a0b */
[----:B------:R-:W-:Y:S01]  /*07f0*/  IMAD.SHL.U32 R11, R8, 0x4, RZ ;  /* 0x00000004080b7824 */ /* 0x000fe200078e00ff */
[----:B------:R-:W-:Y:S01]  /*0800*/  LOP3.LUT R9, R9, 0xfffffffc, RZ, 0xc0, !PT ;  /* 0xfffffffc09097812 */ /* 0x000fe200078ec0ff */
[----:B--2---:R-:W-:Y:S01]  /*0810*/  IMAD.MOV R24, RZ, RZ, -R12 ;  /* 0x000000ffff187224 */ /* 0x004fe200078e0a0c */
[----:B------:R-:W-:Y:S01]  /*0820*/  ISETP.NE.AND P4, PT, R0, R3, PT ;  /* 0x000000030000720c */ /* 0x000fe20003f85270 */
[----:B-1----:R-:W-:Y:S01]  /*0830*/  @!UP0 ULEA UR6, UR7, UR6, 0x18 ;  /* 0x0000000607068291 */ /* 0x002fe2000f8ec03f */
[----:B------:R-:W-:Y:S01]  /*0840*/  LOP3.LUT R152, R8, 0xc, R11, 0x78, !PT ;  /* 0x0000000c08987812 */ /* 0x000fe200078e780b */
[----:B------:R-:W-:Y:S01]  /*0850*/  IMAD.IADD R0, R2, 0x1, -R9 ;  /* 0x0000000102007824 */ /* 0x000fe200078e0a09 */
[----:B------:R-:W-:Y:S01]  /*0860*/  VOTEU.ALL UP0, P0 ;  /* 0x00000000003f7886 */ /* 0x000fe20000000000 */
[----:B------:R-:W-:Y:S01]  /*0870*/  LOP3.LUT P0, RZ, R6, 0x7, RZ, 0xc0, !PT ;  /* 0x0000000706ff7812 */ /* 0x000fe2000780c0ff */
[----:B------:R-:W-:-:S02]  /*0880*/  VIADD R6, R5, 0xffffffff ;  /* 0xffffffff05067836 */ /* 0x000fc40000000000 */
[----:B------:R-:W-:Y:S01]  /*0890*/  ISETP.NE.AND P1, PT, R0, 0x3, PT ;  /* 0x000000030000780c */ /* 0x000fe20003f25270 */
[----:B----4-:R-:W-:Y:S01]  /*08a0*/  IMAD R9, R7, R24, R4 ;  /* 0x0000001807097224 */ /* 0x010fe200078e0204 */
[----:B------:R-:W-:Y:S02]  /*08b0*/  ISETP.LT.U32.AND P0, PT, R152, 0x2, !P0 ;  /* 0x000000029800780c */ /* 0x000fe40004701070 */
[----:B------:R-:W-:Y:S01]  /*08c0*/  ISETP.EQ.OR P1, PT, R0, RZ, !P1 ;  /* 0x000000ff0000720c */ /* 0x000fe20004f22670 */
[----:B------:R-:W0:Y:S02]  /*08d0*/  FENCE.VIEW.ASYNC.S ;  /* 0x00000000000073c6 */ /* 0x000e240000000000 */
[----:B0-----:R0:W1:Y:S01]  /*08e0*/  @!UP0 SYNCS.EXCH.64 URZ, [UR6+0x130], UR4 ;  /* 0x00013004063f85b2 */ /* 0x0010620008000100 */
[----:B------:R-:W-:Y:S02]  /*08f0*/  @P4 LEA.HI R2, R152, R152, RZ, 0x1 ;  /* 0x0000009898024211 */ /* 0x000fe400078f08ff */
[----:B------:R-:W-:-:S02]  /*0900*/  ISETP.EQ.AND P1, PT, R5, RZ, P1 ;  /* 0x000000ff0500720c */ /* 0x000fc40000f22270 */
[----:B------:R-:W-:Y:S02]  /*0910*/  @P4 SHF.R.S32.HI R2, RZ, 0x1, R2 ;  /* 0x00000001ff024819 */ /* 0x000fe40000011402 */
[----:B------:R-:W-:Y:S02]  /*0920*/  ISETP.GE.U32.AND P6, PT, R6, 0x2, PT ;  /* 0x000000020600780c */ /* 0x000fe40003fc6070 */
[----:B------:R-:W-:Y:S02]  /*0930*/  @P4 ISETP.NE.AND P5, PT, R2, R9, PT ;  /* 0x000000090200420c */ /* 0x000fe40003fa5270 */
[----:B------:R-:W-:Y:S02]  /*0940*/  SEL R2, RZ, 0x1, !P0 ;  /* 0x00000001ff027807 */ /* 0x000fe40004000000 */
[----:B------:R-:W-:Y:S02]  /*0950*/  @P4 SEL R23, RZ, 0x1, P5 ;  /* 0x00000001ff174807 */ /* 0x000fe40002800000 */
[----:B------:R-:W-:Y:S01]  /*0960*/  SEL R19, RZ, 0x1, !P1 ;  /* 0x00000001ff137807 */ /* 0x000fe20004800000 */
[----:B------:R0:W2:Y:S01]  /*0970*/  @!UP1 SYNCS.EXCH.64 URZ, [UR6+0x138], UR4 ;  /* 0x00013804063f95b2 */ /* 0x0000a20008000100 */
[----:B------:R-:W-:Y:S01]  /*0980*/  LOP3.LUT R23, R23, R2, RZ, 0xc0, !PT ;  /* 0x0000000217177212 */ /* 0x000fe200078ec0ff */
[----:B------:R-:W-:Y:S01]  /*0990*/  NOP ;  /* 0x0000000000007918 */ /* 0x000fe20000000000 */
[----:B------:R-:W-:Y:S01]  /*09a0*/  SEL R19, R19, 0x2, P6 ;  /* 0x0000000213137807 */ /* 0x000fe20003000000 */
[----:B------:R-:W-:Y:S06]  /*09b0*/  @!P2 BRA `(.L_x_4) ;  /* 0x000000000008a947 */ /* 0x000fec0003800000 */
[----:B-12---:R-:W-:Y:S01]  /*09c0*/  UCGABAR_ARV ;  /* 0x00000000000079c7 */ /* 0x006fe20008000000 */
[----:B------:R-:W-:Y:S05]  /*09d0*/  BRA `(.L_x_5) ;  /* 0x0000000000047947 */ /* 0x000fea0003800000 */
.L_x_4:
[----:B-12---:R-:W-:Y:S01]  /*09e0*/  NOP ;  /* 0x0000000000007918 */ /* 0x006fe20000000000 */
.L_x_5:
[----:B------:R-:W1:Y:S01]  /*09f0*/  LDC R2, c[0x0][0x65c] ;  /* 0x00019700ff027b82 */ /* 0x000e620000000800 */
[----:B------:R-:W-:Y:S02]  /*0a00*/  IMAD.U32 R8, RZ, RZ, UR8 ;  /* 0x00000008ff087e24 */ /* 0x000fe4000f8e00ff */
[----:B------:R-:W-:Y:S01]  /*0a10*/  IMAD.MOV.U32 R9, RZ, RZ, RZ ;  /* 0x000000ffff097224 */ /* 0x000fe200078e00ff */
[----:B-1----:R-:W-:-:S04]  /*0a20*/  ISETP.NE.AND P1, PT, R2, 0x1, PT ;  /* 0x000000010200780c */ /* 0x002fc80003f25270 */
[----:B------:R-:W-:-:S09]  /*0a30*/  P2R R5, PR, RZ, 0x2 ;  /* 0x00000002ff057803 */ /* 0x000fd20000000000 */
[----:B------:R-:W1:Y:S01]  /*0a40*/  @P1 LDC R17, c[0x0][0x10] ;  /* 0x00000400ff111b82 */ /* 0x000e620000000800 */
[----:B------:R-:W-:Y:S02]  /*0a50*/  @P1 IMAD.MOV.U32 R5, RZ, RZ, RZ ;  /* 0x000000ffff051224 */ /* 0x000fe400078e00ff */
[----:B------:R-:W-:-:S05]  /*0a60*/  @P1 IMAD.MOV.U32 R13, RZ, RZ, RZ ;  /* 0x000000ffff0d1224 */ /* 0x000fca00078e00ff */
[----:B------:R-:W2:Y:S01]  /*0a70*/  @!P1 LDC R11, c[0x0][0xc] ;  /* 0x00000300ff0b9b82 */ /* 0x000ea20000000800 */
[----:B-1----:R-:W-:-:S04]  /*0a80*/  @P1 IMAD.WIDE.U32 R16, R17, UR8, R4 ;  /* 0x0000000811101c25 */ /* 0x002fc8000f8e0004 */
[----:B------:R-:W-:Y:S02]  /*0a90*/  @P1 IMAD.IADD R17, R17, 0x1, R13 ;  /* 0x0000000111111824 */ /* 0x000fe400078e020d */
[----:B--2---:R-:W-:-:S04]  /*0aa0*/  @!P1 IMAD.WIDE.U32 R8, R4, R11, R8 ;  /* 0x0000000b04089225 */ /* 0x004fc800078e0008 */
[----:B------:R-:W-:Y:S02]  /*0ab0*/  @!P1 IMAD.MOV.U32 R16, RZ, RZ, R8 ;  /* 0x000000ffff109224 */ /* 0x000fe400078e0008 */
[----:B------:R-:W-:Y:S01]  /*0ac0*/  @!P1 IMAD.MOV.U32 R17, RZ, RZ, R9 ;  /* 0x000000ffff119224 */ /* 0x000fe200078e0009 */
[----:B------:R-:W-:Y:S06]  /*0ad0*/  @!P2 BRA `(.L_x_6) ;  /* 0x00000000000ca947 */ /* 0x000fec0003800000 */
[----:B------:R-:W-:Y:S01]  /*0ae0*/  UCGABAR_WAIT ;  /* 0x0000000000007dc7 */ /* 0x000fe20008000000 */
[----:B------:R-:W-:Y:S01]  /*0af0*/  CCTL.IVALL ;  /* 0x00000000ff00798f */ /* 0x000fe20002000000 */
[----:B------:R-:W-:Y:S05]  /*0b00*/  BRA `(.L_x_7) ;  /* 0x0000000000047947 */ /* 0x000fea0003800000 */
.L_x_6:
[----:B------:R-:W-:Y:S06]  /*0b10*/  BAR.SYNC.DEFER_BLOCKING 0x0 ;  /* 0x0000000000007b1d */ /* 0x000fec0000010000 */
.L_x_7:
[----:B------:R-:W-:Y:S05]  /*0b20*/  @!P3 BRA `(.L_x_8) ;  /* 0x0000007c0064b947 */ /* 0x000fea0003800000 */
[----:B------:R-:W-:-:S13]  /*0b30*/  ISETP.GT.U32.AND P0, PT, R6, 0x1, PT ;  /* 0x000000010600780c */ /* 0x000fda0003f04070 */
[----:B0-----:R-:W-:Y:S05]  /*0b40*/  @P0 EXIT ;  /* 0x000000000000094d */ /* 0x001fea0003800000 */
[----:B------:R-:W-:Y:S01]  /*0b50*/  ULDC.64 UR4, c[0x0][0x650] ;  /* 0x0001940000047ab9 */ /* 0x000fe20000000a00 */
[----:B------:R-:W-:Y:S01]  /*0b60*/  PRMT R0, RZ, 0x7610, R0 ;  /* 0x00007610ff007816 */ /* 0x000fe20000000000 */
[----:B------:R-:W-:Y:S01]  /*0b70*/  IMAD.MOV.U32 R154, RZ, RZ, -0x1 ;  /* 0xffffffffff9a7424 */ /* 0x000fe200078e00ff */
[----:B------:R-:W-:Y:S01]  /*0b80*/  ISETP.GE.U32.AND P0, PT, R16, UR4, PT ;  /* 0x0000000410007c0c */ /* 0x000fe2000bf06070 */
[----:B------:R-:W-:Y:S02]  /*0b90*/  IMAD.MOV.U32 R153, RZ, RZ, -0x1 ;  /* 0xffffffffff997424 */ /* 0x000fe400078e00ff */
[----:B------:R-:W-:Y:S01]  /*0ba0*/  IMAD.MOV.U32 R22, RZ, RZ, -0x1 ;  /* 0xffffffffff167424 */ /* 0x000fe200078e00ff */
[----:B------:R-:W-:-:S13]  /*0bb0*/  ISETP.GE.U32.AND.EX P0, PT, R17, UR5, PT, P0 ;  /* 0x0000000511007c0c */ /* 0x000fda000bf06100 */
[----:B------:R-:W-:Y:S05]  /*0bc0*/  @P0 BRA `(.L_x_9) ;  /* 0x00000004002c0947 */ /* 0x000fea0003800000 */
[----:B------:R-:W0:Y:S01]  /*0bd0*/  LDC.64 R20, c[0x0][0x628] ;  /* 0x00018a00ff147b82 */ /* 0x000e220000000a00 */
[----:B------:R-:W-:Y:S02]  /*0be0*/  IMAD.MOV.U32 R8, RZ, RZ, R16 ;  /* 0x000000ffff087224 */ /* 0x000fe400078e0010 */
[----:B------:R-:W-:-:S05]  /*0bf0*/  IMAD.MOV.U32 R9, RZ, RZ, R17 ;  /* 0x000000ffff097224 */ /* 0x000fca00078e0011 */
[----:B------:R-:W1:Y:S08]  /*0c00*/  LDC R0, c[0x0][0x630] ;  /* 0x00018c00ff007b82 */ /* 0x000e700000000800 */
[----:B------:R-:W2:Y:S01]  /*0c10*/  LDC.64 R26, c[0x0][0x620] ;  /* 0x00018800ff1a7b82 */ /* 0x000ea20000000a00 */
[----:B0-----:R-:W-:-:S04]  /*0c20*/  ISETP.NE.U32.AND P0, PT, R20, RZ, PT ;  /* 0x000000ff1400720c */ /* 0x001fc80003f05070 */
[----:B------:R-:W-:-:S13]  /*0c30*/  ISETP.NE.AND.EX P0, PT, R21, RZ, PT, P0 ;  /* 0x000000ff1500720c */ /* 0x000fda0003f05300 */
[----:B-12---:R-:W-:Y:S05]  /*0c40*/  @!P0 BRA `(.L_x_10) ;  /* 0x0000000000288947 */ /* 0x006fea0003800000 */
[----:B------:R-:W0:Y:S02]  /*0c50*/  LDC R13, c[0x0][0x634] ;  /* 0x00018d00ff0d7b82 */ /* 0x000e240000000800 */
[----:B0-----:R-:W-:-:S05]  /*0c60*/  IADD3 R13, P0, R16, R13, RZ ;  /* 0x0000000d100d7210 */ /* 0x001fca0007f1e0ff */
[----:B------:R-:W-:-:S04]  /*0c70*/  IMAD.X R15, RZ, RZ, R17, P0 ;  /* 0x000000ffff0f7224 */ /* 0x000fc800000e0611 */
[----:B------:R-:W-:-:S04]  /*0c80*/  IMAD.WIDE.U32 R8, R15, R20, RZ ;  /* 0x000000140f087225 */ /* 0x000fc800078e00ff */
[----:B------:R-:W-:-:S04]  /*0c90*/  IMAD.WIDE.U32 R10, P0, R13, R21, R8 ;  /* 0x000000150d0a7225 */ /* 0x000fc80007800008 */
[----:B------:R-:W-:-:S04]  /*0ca0*/  IMAD.WIDE.U32 R8, R13, R20, RZ ;  /* 0x000000140d087225 */ /* 0x000fc800078e00ff */
[----:B------:R-:W-:Y:S01]  /*0cb0*/  IMAD.X R13, RZ, RZ, RZ, P0 ;  /* 0x000000ffff0d7224 */ /* 0x000fe200000e06ff */
[----:B------:R-:W-:Y:S01]  /*0cc0*/  IADD3 RZ, P0, R9, R10, RZ ;  /* 0x0000000a09ff7210 */ /* 0x000fe20007f1e0ff */
[----:B------:R-:W-:-:S04]  /*0cd0*/  IMAD.MOV.U32 R12, RZ, RZ, R11 ;  /* 0x000000ffff0c7224 */ /* 0x000fc800078e000b */
[----:B------:R-:W-:-:S08]  /*0ce0*/  IMAD.WIDE.U32.X R8, R15, R21, R12, P0 ;  /* 0x000000150f087225 */ /* 0x000fd000000e040c */
.L_x_10:
[----:B------:R-:W0:Y:S01]  /*0cf0*/  LDC.64 R20, c[0x0][0x640] ;  /* 0x00019000ff147b82 */ /* 0x000e220000000a00 */
[--C-:B------:R-:W-:Y:S01]  /*0d00*/  SHF.R.U64 R28, R8, R0, R9.reuse ;  /* 0x00000000081c7219 */ /* 0x100fe20000001209 */
[----:B------:R-:W-:Y:S01]  /*0d10*/  IMAD R30, R7, R24, R4 ;  /* 0x00000018071e7224 */ /* 0x000fe200078e0204 */
[----:B------:R-:W-:Y:S01]  /*0d20*/  SHF.R.U32.HI R0, RZ, R0, R9 ;  /* 0x00000000ff007219 */ /* 0x000fe20000011609 */
[----:B------:R-:W-:Y:S01]  /*0d30*/  IMAD.MOV.U32 R25, RZ, RZ, 0x1 ;  /* 0x00000001ff197424 */ /* 0x000fe200078e00ff */
[----:B------:R-:W-:-:S03]  /*0d40*/  IADD3 R5, P0, RZ, -R28, RZ ;  /* 0x8000001cff057210 */ /* 0x000fc60007f1e0ff */
[----:B------:R-:W1:Y:S02]  /*0d50*/  LDC R6, c[0x0][0x618] ;  /* 0x00018600ff067b82 */ /* 0x000e640000000800 */
[----:B------:R-:W-:-:S04]  /*0d60*/  IMAD.X R9, RZ, RZ, ~R0, P0 ;  /* 0x000000ffff097224 */ /* 0x000fc800000e0e00 */
[-C--:B------:R-:W-:Y:S02]  /*0d70*/  IMAD R0, R9, R26.reuse, RZ ;  /* 0x0000001a09007224 */ /* 0x080fe400078e02ff */
[----:B------:R-:W2:Y:S01]  /*0d80*/  LDC R11, c[0x0][0x608] ;  /* 0x00018200ff0b7b82 */ /* 0x000ea20000000800 */
[----:B------:R-:W-:-:S04]  /*0d90*/  IMAD.WIDE.U32 R8, R5, R26, R16 ;  /* 0x0000001a05087225 */ /* 0x000fc800078e0010 */
[----:B------:R-:W-:-:S03]  /*0da0*/  IMAD R5, R5, R27, R0 ;  /* 0x0000001b05057224 */ /* 0x000fc600078e0200 */
[----:B------:R-:W3:Y:S01]  /*0db0*/  LDC R12, c[0x0][0x658] ;  /* 0x00019600ff0c7b82 */ /* 0x000ee20000000800 */
[----:B0-----:R-:W-:Y:S01]  /*0dc0*/  ISETP.NE.U32.AND P0, PT, R20, RZ, PT ;  /* 0x000000ff1400720c */ /* 0x001fe20003f05070 */
[----:B------:R-:W-:Y:S02]  /*0dd0*/  IMAD.IADD R5, R9, 0x1, R5 ;  /* 0x0000000109057824 */ /* 0x000fe400078e0205 */
[----:B------:R-:W-:Y:S01]  /*0de0*/  IMAD.MOV.U32 R9, RZ, RZ, -0x1 ;  /* 0xffffffffff097424 */ /* 0x000fe200078e00ff */
[----:B------:R-:W-:-:S03]  /*0df0*/  ISETP.NE.AND.EX P0, PT, R21, RZ, PT, P0 ;  /* 0x000000ff1500720c */ /* 0x000fc60003f05300 */
[----:B------:R-:W0:Y:S01]  /*0e00*/  LDC R15, c[0x0][0x600] ;  /* 0x00018000ff0f7b82 */ /* 0x000e220000000800 */
[-CC-:B-1----:R-:W-:Y:S02]  /*0e10*/  SHF.R.U64 R13, R8, R6.reuse, R5.reuse ;  /* 0x00000006080d7219 */ /* 0x182fe40000001205 */
[----:B------:R-:W-:-:S05]  /*0e20*/  SHF.R.U32.HI R0, RZ, R6, R5 ;  /* 0x00000006ff007219 */ /* 0x000fca0000011605 */
[----:B------:R-:W1:Y:S01]  /*0e30*/  LDC R14, c[0x0][0x648] ;  /* 0x00019200ff0e7b82 */ /* 0x000e620000000800 */
[-CC-:B--2---:R-:W-:Y:S02]  /*0e40*/  SHF.R.U64 R27, R13, R11.reuse, R0.reuse ;  /* 0x0000000b0d1b7219 */ /* 0x184fe40000001200 */
[----:B------:R-:W-:-:S05]  /*0e50*/  SHF.R.U32.HI R5, RZ, R11, R0 ;  /* 0x0000000bff057219 */ /* 0x000fca0000011600 */
[----:B------:R-:W2:Y:S01]  /*0e60*/  LDC R22, c[0x0][0x638] ;  /* 0x00018e00ff167b82 */ /* 0x000ea20000000800 */
[-CC-:B---3--:R-:W-:Y:S02]  /*0e70*/  SHF.R.U64 R24, R27, R12.reuse, R5.reuse ;  /* 0x0000000c1b187219 */ /* 0x188fe40000001205 */
[-C--:B------:R-:W-:Y:S02]  /*0e80*/  SHF.L.U32 R0, R9, R12.reuse, RZ ;  /* 0x0000000c09007219 */ /* 0x080fe400000006ff */
[----:B------:R-:W-:Y:S01]  /*0e90*/  SHF.R.U32.HI R5, RZ, R12, R5 ;  /* 0x0000000cff057219 */ /* 0x000fe20000011605 */
[----:B------:R-:W-:Y:S01]  /*0ea0*/  IMAD.MOV.U32 R4, RZ, RZ, R24 ;  /* 0x000000ffff047224 */ /* 0x000fe200078e0018 */
[----:B------:R-:W-:Y:S01]  /*0eb0*/  LOP3.LUT R10, RZ, R0, RZ, 0x33, !PT ;  /* 0x00000000ff0a7212 */ /* 0x000fe200078e33ff */
[----:B------:R-:W3:Y:S01]  /*0ec0*/  LDC R26, c[0x0][0x610] ;  /* 0x00018400ff1a7b82 */ /* 0x000ee20000000800 */
[----:B------:R-:W-:Y:S05]  /*0ed0*/  @!P0 BRA `(.L_x_11) ;  /* 0x0000000000288947 */ /* 0x000fea0003800000 */
[----:B------:R-:W4:Y:S02]  /*0ee0*/  LDC R9, c[0x0][0x64c] ;  /* 0x00019300ff097b82 */ /* 0x000f240000000800 */
[----:B----4-:R-:W-:-:S05]  /*0ef0*/  IADD3 R9, P0, R24, R9, RZ ;  /* 0x0000000918097210 */ /* 0x010fca0007f1e0ff */
        /* <DEDUP_REMOVED lines=8> */
.L_x_11:
[----:B-1----:R-:W-:Y:S01]  /*0f80*/  SHF.R.U64 R4, R4, R14, R5 ;  /* 0x0000000e04047219 */ /* 0x002fe20000001205 */
[----:B0-----:R-:W-:Y:S01]  /*0f90*/  VIADD R6, R15, 0xffffffff ;  /* 0xffffffff0f067836 */ /* 0x001fe20000000000 */
[----:B------:R-:W-:Y:S02]  /*0fa0*/  SHF.L.U32 R0, R25, R12, RZ ;  /* 0x0000000c19007219 */ /* 0x000fe400000006ff */
[----:B------:R-:W-:Y:S01]  /*0fb0*/  LOP3.LUT R5, R27, R10, RZ, 0xc0, !PT ;  /* 0x0000000a1b057212 */ /* 0x000fe200078ec0ff */
[----:B------:R-:W-:Y:S01]  /*0fc0*/  IMAD.MOV R7, RZ, RZ, -R4 ;  /* 0x000000ffff077224 */ /* 0x000fe200078e0a04 */
[----:B------:R-:W-:Y:S02]  /*0fd0*/  SEL R3, R3, R30, !P1 ;  /* 0x0000001e03037207 */ /* 0x000fe40004800000 */
[----:B------:R-:W-:Y:S01]  /*0fe0*/  LOP3.LUT R6, R13, R6, RZ, 0xc0, !PT ;  /* 0x000000060d067212 */ /* 0x000fe200078ec0ff */
[----:B------:R-:W-:Y:S02]  /*0ff0*/  IMAD R4, R0, R4, R5 ;  /* 0x0000000400047224 */ /* 0x000fe400078e0205 */
[----:B--2---:R-:W-:-:S02]  /*1000*/  IMAD R0, R7, R22, R24 ;  /* 0x0000001607007224 */ /* 0x004fc400078e0218 */
[----:B---3--:R-:W-:Y:S02]  /*1010*/  IMAD R3, R4, R26, R3 ;  /* 0x0000001a04037224 */ /* 0x008fe400078e0203 */
[----:B------:R-:W-:Y:S02]  /*1020*/  IMAD R154, R0, R15, R6 ;  /* 0x0000000f009a7224 */ /* 0x000fe400078e0206 */
[----:B------:R-:W-:Y:S02]  /*1030*/  IMAD.MOV.U32 R4, RZ, RZ, 0x1 ;  /* 0x00000001ff047424 */ /* 0x000fe400078e00ff */
[----:B------:R-:W-:Y:S01]  /*1040*/  IMAD.MOV.U32 R22, RZ, RZ, R28 ;  /* 0x000000ffff167224 */ /* 0x000fe200078e001c */
[----:B------:R-:W-:Y:S02]  /*1050*/  SEL R153, R154, R3, !P1 ;  /* 0x000000039a997207 */ /* 0x000fe40004800000 */
[----:B------:R-:W-:Y:S02]  /*1060*/  PRMT R0, R4, 0x7610, R0 ;  /* 0x0000761004007816 */ /* 0x000fe40000000000 */
[----:B------:R-:W-:-:S07]  /*1070*/  SEL R154, R3, R154, !P1 ;  /* 0x0000009a039a7207 */ /* 0x000fce0004800000 */
.L_x_9:
[----:B------:R-:W-:-:S08]  /*1080*/  NOP ;  /* 0x0000000000007918 */ /* 0x000fd00000000000 */
[----:B------:R-:W0:Y:S02]  /*1090*/  USETMAXREG.TRY_ALLOC.CTAPOOL UP0, 0xe8 ;  /* 0x000000e8000079c8 */ /* 0x000e240008000600 */
[----:B0-----:R-:W-:-:S13]  /*10a0*/  PLOP3.LUT P0, PT, PT, PT, UP0, 0x80, 0x0 ;  /* 0x000000000000781c */ /* 0x001fda0003f0f008 */
[----:B------:R-:W-:Y:S05]  /*10b0*/  @!P0 BRA `(.L_x_9) ;  /* 0xfffffffc00f08947 */ /* 0x000fea000383ffff */
[----:B------:R-:W-:Y:S01]  /*10c0*/  ULDC.64 UR4, c[0x0][0x598] ;  /* 0x0001660000047ab9 */ /* 0x000fe20000000a00 */
[----:B------:R-:W-:Y:S01]  /*10d0*/  ULDC.64 UR36, c[0x0][0x208] ;  /* 0x0000820000247ab9 */ /* 0x000fe20000000a00 */
[----:B------:R-:W-:-:S04]  /*10e0*/  ISETP.NE.U32.AND P0, PT, RZ, UR4, PT ;  /* 0x00000004ff007c0c */ /* 0x000fc8000bf05070 */
[----:B------:R-:W-:-:S13]  /*10f0*/  ISETP.NE.AND.EX P0, PT, RZ, UR5, PT, P0 ;  /* 0x00000005ff007c0c */ /* 0x000fda000bf05300 */
[----:B------:R-:W-:Y:S05]  /*1100*/  @!P0 BRA `(.L_x_12) ;  /* 0x00000000001c8947 */ /* 0x000fea0003800000 */
[----:B------:R-:W0:Y:S02]  /*1110*/  LDC.64 R4, c[0x0][0x598] ;  /* 0x00016600ff047b82 */ /* 0x000e240000000a00 */
[----:B0-----:R-:W2:Y:S02]  /*1120*/  LDG.E.64 R4, desc[UR36][R4.64] ;  /* 0x0000002404047981 */ /* 0x001ea4000c1e1b00 */
[----:B--2---:R-:W-:-:S04]  /*1130*/  ISETP.NE.U32.AND P0, PT, R4, RZ, PT ;  /* 0x000000ff0400720c */ /* 0x004fc80003f05070 */
[----:B------:R-:W-:-:S13]  /*1140*/  ISETP.NE.AND.EX P0, PT, R5, RZ, PT, P0 ;  /* 0x000000ff0500720c */ /* 0x000fda0003f05300 */
[----:B------:R-:W-:Y:S05]  /*1150*/  @!P0 BRA `(.L_x_12) ;  /* 0x0000000000088947 */ /* 0x000fea0003800000 */
[----:B------:R0:W5:Y:S01]  /*1160*/  LD.E R155, desc[UR36][R4.64] ;  /* 0x00000024049b7980 */ /* 0x000162000c101900 */
[----:B------:R-:W-:Y:S05]  /*1170*/  BRA `(.L_x_13) ;  /* 0x0000000000247947 */ /* 0x000fea0003800000 */
.L_x_12:
[----:B------:R-:W-:Y:S02]  /*1180*/  ULDC.64 UR4, c[0x0][0x588] ;  /* 0x0001620000047ab9 */ /* 0x000fe40000000a00 */
[----:B------:R-:W-:-:S04]  /*1190*/  ISETP.NE.U32.AND P0, PT, RZ, UR4, PT ;  /* 0x00000004ff007c0c */ /* 0x000fc8000bf05070 */
[----:B------:R-:W-:-:S13]  /*11a0*/  ISETP.NE.AND.EX P0, PT, RZ, UR5, PT, P0 ;  /* 0x00000005ff007c0c */ /* 0x000fda000bf05300 */
[----:B------:R-:W-:Y:S05]  /*11b0*/  @!P0 BRA `(.L_x_14) ;  /* 0x00000000000c8947 */ /* 0x000fea0003800000 */
[----:B------:R-:W0:Y:S02]  /*11c0*/  LDC.64 R4, c[0x0][0x588] ;  /* 0x00016200ff047b82 */ /* 0x000e240000000a00 */
[----:B0-----:R1:W5:Y:S01]  /*11d0*/  LDG.E R155, desc[UR36][R4.64] ;  /* 0x00000024049b7981 */ /* 0x001362000c1e1900 */
[----:B------:R-:W-:Y:S05]  /*11e0*/  BRA `(.L_x_13) ;  /* 0x0000000000087947 */ /* 0x000fea0003800000 */
.L_x_14:
[----:B------:R-:W-:Y:S02]  /*11f0*/  ULDC UR4, c[0x0][0x580] ;  /* 0x0001600000047ab9 */ /* 0x000fe40000000800 */
[----:B------:R-:W-:-:S07]  /*1200*/  IMAD.U32 R155, RZ, RZ, UR4 ;  /* 0x00000004ff9b7e24 */ /* 0x000fce000f8e00ff */
.L_x_13:
[----:B------:R-:W-:Y:S02]  /*1210*/  ULDC.64 UR4, c[0x0][0x5a0] ;  /* 0x0001680000047ab9 */ /* 0x000fe40000000a00 */
[----:B------:R-:W-:-:S04]  /*1220*/  ISETP.NE.U32.AND P0, PT, RZ, UR4, PT ;  /* 0x00000004ff007c0c */ /* 0x000fc8000bf05070 */
[----:B------:R-:W-:-:S13]  /*1230*/  ISETP.NE.AND.EX P0, PT, RZ, UR5, PT, P0 ;  /* 0x00000005ff007c0c */ /* 0x000fda000bf05300 */
[----:B------:R-:W-:Y:S05]  /*1240*/  @!P0 BRA `(.L_x_15) ;  /* 0x00000000001c8947 */ /* 0x000fea0003800000 */
[----:B01----:R-:W0:Y:S02]  /*1250*/  LDC.64 R4, c[0x0][0x5a0] ;  /* 0x00016800ff047b82 */ /* 0x003e240000000a00 */
[----:B0-----:R-:W2:Y:S02]  /*1260*/  LDG.E.64 R4, desc[UR36][R4.64] ;  /* 0x0000002404047981 */ /* 0x001ea4000c1e1b00 */
[----:B--2---:R-:W-:-:S04]  /*1270*/  ISETP.NE.U32.AND P0, PT, R4, RZ, PT ;  /* 0x000000ff0400720c */ /* 0x004fc80003f05070 */
[----:B------:R-:W-:-:S13]  /*1280*/  ISETP.NE.AND.EX P0, PT, R5, RZ, PT, P0 ;  /* 0x000000ff0500720c */ /* 0x000fda0003f05300 */
[----:B------:R-:W-:Y:S05]  /*1290*/  @!P0 BRA `(.L_x_15) ;  /* 0x0000000000088947 */ /* 0x000fea0003800000 */
[----:B------:R0:W5:Y:S01]  /*12a0*/  LD.E R156, desc[UR36][R4.64] ;  /* 0x00000024049c7980 */ /* 0x000162000c101900 */
[----:B------:R-:W-:Y:S05]  /*12b0*/  BRA `(.L_x_16) ;  /* 0x0000000000247947 */ /* 0x000fea0003800000 */
.L_x_15:
[----:B------:R-:W-:Y:S02]  /*12c0*/  ULDC.64 UR4, c[0x0][0x590] ;  /* 0x0001640000047ab9 */ /* 0x000fe40000000a00 */
[----:B------:R-:W-:-:S04]  /*12d0*/  ISETP.NE.U32.AND P0, PT, RZ, UR4, PT ;  /* 0x00000004ff007c0c */ /* 0x000fc8000bf05070 */
[----:B------:R-:W-:-:S13]  /*12e0*/  ISETP.NE.AND.EX P0, PT, RZ, UR5, PT, P0 ;  /* 0x00000005ff007c0c */ /* 0x000fda000bf05300 */
[----:B------:R-:W-:Y:S05]  /*12f0*/  @!P0 BRA `(.L_x_17) ;  /* 0x00000000000c8947 */ /* 0x000fea0003800000 */
[----:B------:R-:W2:Y:S02]  /*1300*/  LDC.64 R156, c[0x0][0x590] ;  /* 0x00016400ff9c7b82 */ /* 0x000ea40000000a00 */
[----:B--2---:R2:W5:Y:S01]  /*1310*/  LDG.E R156, desc[UR36][R156.64] ;  /* 0x000000249c9c7981 */ /* 0x004562000c1e1900 */
[----:B------:R-:W-:Y:S05]  /*1320*/  BRA `(.L_x_16) ;  /* 0x0000000000087947 */ /* 0x000fea0003800000 */
.L_x_17:
[----:B------:R-:W-:Y:S02]  /*1330*/  ULDC UR4, c[0x0][0x584] ;  /* 0x0001610000047ab9 */ /* 0x000fe40000000800 */
[----:B------:R-:W-:-:S07]  /*1340*/  IMAD.U32 R156, RZ, RZ, UR4 ;  /* 0x00000004ff9c7e24 */ /* 0x000fce000f8e00ff */
.L_x_16:
[----:B------:R-:W-:-:S13]  /*1350*/  LOP3.LUT P0, RZ, R0, 0xff, RZ, 0xc0, !PT ;  /* 0x000000ff00ff7812 */ /* 0x000fda000780c0ff */
[----:B------:R-:W-:Y:S05]  /*1360*/  @!P0 EXIT ;  /* 0x000000000000894d */ /* 0x000fea0003800000 */
[----:B------:R-:W-:Y:S01]  /*1370*/  ULDC UR4, c[0x0][0x28c] ;  /* 0x0000a30000047ab9 */ /* 0x000fe20000000800 */
[----:B------:R-:W-:Y:S01]  /*1380*/  UMOV UR38, URZ ;  /* 0x0000003f00267c82 */ /* 0x000fe20008000000 */
[----:B------:R-:W-:Y:S01]  /*1390*/  UIADD3 UR4, UR4, 0x1f, URZ ;  /* 0x0000001f04047890 */ /* 0x000fe2000fffe03f */
[----:B------:R-:W-:-:S03]  /*13a0*/  UMOV UR39, URZ ;  /* 0x0000003f00277c82 */ /* 0x000fc60008000000 */
[----:B------:R-:W-:-:S04]  /*13b0*/  USHF.R.S32.HI UR5, URZ, 0x1f, UR4 ;  /* 0x0000001f3f057899 */ /* 0x000fc80008011404 */
[----:B------:R-:W-:-:S04]  /*13c0*/  ULEA.HI UR5, UR5, UR4, URZ, 0x5 ;  /* 0x0000000405057291 */ /* 0x000fc8000f8f283f */
[----:B------:R-:W-:-:S12]  /*13d0*/  USHF.R.S32.HI UR40, URZ, 0x5, UR5 ;  /* 0x000000053f287899 */ /* 0x000fd80008011405 */
.L_x_297:
[----:B------:R-:W-:Y:S01]  /*13e0*/  LOP3.LUT R0, R18, 0x80, RZ, 0xc0, !PT ;  /* 0x0000008012007812 */ /* 0x000fe200078ec0ff */
[----:B---3--:R-:W3:Y:S01]  /*13f0*/  S2UR UR7, SR_CgaCtaId ;  /* 0x00000000000779c3 */ /* 0x008ee20000008800 */
[----:B------:R-:W-:Y:S02]  /*1400*/  UMOV UR6, 0x400 ;  /* 0x0000040000067882 */ /* 0x000fe40000000000 */
[----:B------:R-:W-:-:S06]  /*1410*/  SHF.R.U32.HI R0, RZ, 0x7, R0 ;  /* 0x00000007ff007819 */ /* 0x000fcc0000011600 */
[----:B----4-:R-:W4:Y:S01]  /*1420*/  SHFL.IDX PT, R0, R0, RZ, 0x1f ;  /* 0x00001fff00007589 */ /* 0x010f2200000e0000 */
[----:B---3--:R-:W-:Y:S01]  /*1430*/  ULEA UR6, UR7, UR6, 0x18 ;  /* 0x0000000607067291 */ /* 0x008fe2000f8ec03f */
[----:B----4-:R-:W-:-:S13]  /*1440*/  R2UR UR4, R0 ;  /* 0x00000000000472ca */ /* 0x010fda00000e0000 */
[----:B------:R-:W-:-:S04]  /*1450*/  ULEA.HI UR5, UR4, UR4, URZ, 0x1 ;  /* 0x0000000404057291 */ /* 0x000fc8000f8f083f */
[----:B------:R-:W-:-:S04]  /*1460*/  ULOP3.LUT UR5, UR5, 0x1ffffe, URZ, 0xc0, !UPT ;  /* 0x001ffffe05057892 */ /* 0x000fc8000f8ec03f */
[----:B------:R-:W-:-:S03]  /*1470*/  UIADD3 UR5, UR4, -UR5, URZ ;  /* 0x8000000504057290 */ /* 0x000fc6000fffe03f */
[----:B------:R-:W-:Y:S01]  /*1480*/  ULDC UR4, c[0x0][0x28c] ;  /* 0x0000a30000047ab9 */ /* 0x000fe20000000800 */
[----:B------:R-:W-:Y:S01]  /*1490*/  ULEA UR5, UR5, UR6, 0xb ;  /* 0x0000000605057291 */ /* 0x000fe2000f8e583f */
[----:B------:R-:W-:-:S03]  /*14a0*/  ISETP.LT.AND P0, PT, RZ, UR4, PT ;  /* 0x00000004ff007c0c */ /* 0x000fc6000bf01270 */
[----:B------:R-:W-:-:S04]  /*14b0*/  UIADD3 UR5, UR5, 0x200, URZ ;  /* 0x0000020005057890 */ /* 0x000fc8000fffe03f */
[----:B------:R-:W-:-:S04]  /*14c0*/  USHF.R.U32.HI UR5, URZ, 0x4, UR5 ;  /* 0x000000043f057899 */ /* 0x000fc80008011605 */
[----:B------:R-:W-:Y:S02]  /*14d0*/  ULOP3.LUT UR41, UR5, 0x3fff, URZ, 0xc0, !UPT ;  /* 0x00003fff05297892 */ /* 0x000fe4000f8ec03f */
[----:B------:R-:W-:Y:S10]  /*14e0*/  @P0 BRA `(.L_x_18) ;  /* 0x0000000000400947 */ /* 0x000ff40003800000 */
[----:B------:R-:W-:Y:S01]  /*14f0*/  MOV R0, 0x0 ;  /* 0x0000000000007802 */ /* 0x000fe20000000f00 */
[----:B------:R-:W-:Y:S01]  /*1500*/  ULDC.64 UR4, c[0x4][0x68] ;  /* 0x01001a0000047ab9 */ /* 0x000fe20000000a00 */
[----:B------:R-:W-:Y:S01]  /*1510*/  ULDC.64 UR6, c[0x4][0x8] ;  /* 0x0100020000067ab9 */ /* 0x000fe20000000a00 */
[----:B01----:R-:W-:Y:S01]  /*1520*/  IMAD.U32 R4, RZ, RZ, UR4 ;  /* 0x00000004ff047e24 */ /* 0x003fe2000f8e00ff */
[----:B------:R0:W1:Y:S01]  /*1530*/  LDC.64 R14, c[0x4][R0] ;  /* 0x01000000000e7b82 */ /* 0x0000620000000a00 */
[----:B------:R-:W-:Y:S01]  /*1540*/  IMAD.U32 R5, RZ, RZ, UR5 ;  /* 0x00000005ff057e24 */ /* 0x000fe2000f8e00ff */
[----:B------:R-:W-:Y:S01]  /*1550*/  ULDC.64 UR4, c[0x4][0x70] ;  /* 0x01001c0000047ab9 */ /* 0x000fe20000000a00 */
[----:B------:R-:W-:Y:S02]  /*1560*/  IMAD.U32 R10, RZ, RZ, UR6 ;  /* 0x00000006ff0a7e24 */ /* 0x000fe4000f8e00ff */
[----:B------:R-:W-:Y:S02]  /*1570*/  IMAD.U32 R6, RZ, RZ, UR4 ;  /* 0x00000004ff067e24 */ /* 0x000fe4000f8e00ff */
[----:B------:R-:W-:-:S02]  /*1580*/  IMAD.U32 R7, RZ, RZ, UR5 ;  /* 0x00000005ff077e24 */ /* 0x000fc4000f8e00ff */
[----:B------:R-:W-:Y:S02]  /*1590*/  IMAD.U32 R11, RZ, RZ, UR7 ;  /* 0x00000007ff0b7e24 */ /* 0x000fe4000f8e00ff */
[----:B------:R-:W-:Y:S02]  /*15a0*/  IMAD.MOV.U32 R8, RZ, RZ, 0x1e1 ;  /* 0x000001e1ff087424 */ /* 0x000fe400078e00ff */
[----:B------:R-:W-:Y:S02]  /*15b0*/  IMAD.MOV.U32 R12, RZ, RZ, 0x1 ;  /* 0x00000001ff0c7424 */ /* 0x000fe400078e00ff */
[----:B0-----:R-:W-:-:S07]  /*15c0*/  IMAD.MOV.U32 R13, RZ, RZ, RZ ;  /* 0x000000ffff0d7224 */ /* 0x001fce00078e00ff */
[----:B------:R-:W-:-:S07]  /*15d0*/  LEPC R20, `(.L_x_18) ;  /* 0x000000001014794e */ /* 0x000fce0000000000 */
[----:B-12--5:R-:W-:Y:S05]  /*15e0*/  CALL.ABS.NOINC R14 ;  /* 0x000000000e007343 */ /* 0x026fea0003c00000 */
.L_x_18:
[----:B------:R-:W-:-:S04]  /*15f0*/  LOP3.LUT R0, R19, 0x1, RZ, 0xfc, !PT ;  /* 0x0000000113007812 */ /* 0x000fc800078efcff */
[----:B------:R-:W-:-:S13]  /*1600*/  ISETP.NE.AND P0, PT, R0, 0x3, PT ;  /* 0x000000030000780c */ /* 0x000fda0003f05270 */
[----:B------:R-:W-:Y:S05]  /*1610*/  @!P0 BRA `(.L_x_19) ;  /* 0x0000000000048947 */ /* 0x000fea0003800000 */
[----:B------:R-:W-:Y:S01]  /*1620*/  BPT.TRAP 0x1 ;  /* 0x000000040000795c */ /* 0x000fe20000300000 */
.L_x_19:
[----:B------:R-:W3:Y:S01]  /*1630*/  S2UR UR5, SR_CgaCtaId ;  /* 0x00000000000579c3 */ /* 0x000ee20000008800 */
[----:B------:R-:W-:Y:S01]  /*1640*/  UMOV UR4, 0x400 ;  /* 0x0000040000047882 */ /* 0x000fe20000000000 */
[----:B------:R-:W-:Y:S02]  /*1650*/  IMAD.U32 R0, RZ, RZ, UR38 ;  /* 0x00000026ff007e24 */ /* 0x000fe4000f8e00ff */
[----:B------:R-:W-:-:S03]  /*1660*/  IMAD.U32 R3, RZ, RZ, UR39 ;  /* 0x00000027ff037e24 */ /* 0x000fc6000f8e00ff */
[----:B------:R-:W-:Y:S01]  /*1670*/  SHF.L.U32 R0, R0, 0x1f, RZ ;  /* 0x0000001f00007819 */ /* 0x000fe200000006ff */
[----:B---3--:R-:W-:-:S06]  /*1680*/  ULEA UR4, UR5, UR4, 0x18 ;  /* 0x0000000405047291 */ /* 0x008fcc000f8ec03f */
[----:B------:R-:W-:-:S04]  /*1690*/  IMAD.U32 R6, RZ, RZ, UR4 ;  /* 0x00000004ff067e24 */ /* 0x000fc8000f8e00ff */
[----:B------:R-:W-:-:S04]  /*16a0*/  IMAD R3, R3, 0x8, R6 ;  /* 0x0000000803037824 */ /* 0x000fc800078e0206 */
[----:B------:R3:W4:Y:S01]  /*16b0*/  SYNCS.PHASECHK.TRANS64.TRYWAIT P1, [R3+URZ], R0 ;  /* 0x00000000030075a7 */ /* 0x000722000802017f */
[----:B------:R-:W-:Y:S05]  /*16c0*/  @!P0 BRA `(.L_x_20) ;  /* 0x0000000000048947 */ /* 0x000fea0003800000 */
[----:B------:R-:W-:Y:S01]  /*16d0*/  BPT.TRAP 0x1 ;  /* 0x000000040000795c */ /* 0x000fe20000300000 */
.L_x_20:
[----:B----4-:R-:W-:Y:S05]  /*16e0*/  @P1 BRA `(.L_x_21) ;  /* 0x0000000000081947 */ /* 0x010fea0003800000 */
[----:B------:R-:W4:Y:S02]  /*16f0*/  SYNCS.PHASECHK.TRANS64.TRYWAIT P1, [R3+URZ], R0 ;  /* 0x00000000030075a7 */ /* 0x000f24000802017f */
[----:B----4-:R-:W-:Y:S05]  /*1700*/  @!P1 BRA `(.L_x_22) ;  /* 0x0000008c00d49947 */ /* 0x010fea0003800000 */
.L_x_21:
[----:B------:R-:W-:-:S04]  /*1710*/  UISETP.LT.AND UP0, UPT, UR40, 0x1, UPT ;  /* 0x000000012800788c */ /* 0x000fc8000bf01270 */
[----:B------:R-:W-:-:S06]  /*1720*/  USEL UR4, UR40, 0x1, UP0 ;  /* 0x0000000128047887 */ /* 0x000fcc0008000000 */
[----:B---34-:R-:W-:Y:S01]  /*1730*/  IMAD.U32 R0, RZ, RZ, UR4 ;  /* 0x00000004ff007e24 */ /* 0x018fe2000f8e00ff */
[----:B------:R-:W-:Y:S05]  /*1740*/  WARPSYNC.ALL ;  /* 0x0000000000007948 */ /* 0x000fea0003800000 */
[----:B------:R-:W-:-:S04]  /*1750*/  IADD3 R0, -R0, UR40, RZ ;  /* 0x0000002800007c10 */ /* 0x000fc8000fffe1ff */
[----:B------:R-:W-:Y:S02]  /*1760*/  ISETP.GE.AND P1, PT, R0, 0x1, PT ;  /* 0x000000010000780c */ /* 0x000fe40003f26270 */
[----:B------:R-:W-:Y:S01]  /*1770*/  R2UR UR4, R6 ;  /* 0x00000000060472ca */ /* 0x000fe200000e0000 */
[----:B------:R-:W-:Y:S01]  /*1780*/  ULOP3.LUT UR41, UR41, 0x10000, URZ, 0xfc, !UPT ;  /* 0x0001000029297892 */ /* 0x000fe2000f8efc3f */
[----:B------:R-:W-:Y:S01]  /*1790*/  WARPGROUP.ARRIVE ;  /* 0x00000000000079c5 */ /* 0x000fe20000000000 */
[----:B------:R-:W-:Y:S01]  /*17a0*/  UMOV UR5, 0xc0000010 ;  /* 0xc000001000057882 */ /* 0x000fe20000000000 */
[----:B------:R-:W-:-:S09]  /*17b0*/  UMOV UR7, 0xc0000010 ;  /* 0xc000001000077882 */ /* 0x000fd20000000000 */
[----:B------:R-:W-:-:S04]  /*17c0*/  UIADD3 UR4, UR4, 0x12200, URZ ;  /* 0x0001220004047890 */ /* 0x000fc8000fffe03f */
[----:B------:R-:W-:-:S04]  /*17d0*/  USHF.R.U32.HI UR4, URZ, 0x4, UR4 ;  /* 0x000000043f047899 */ /* 0x000fc80008011604 */
[----:B------:R-:W-:-:S04]  /*17e0*/  ULOP3.LUT UR4, UR4, 0x3fff, URZ, 0xc0, !UPT ;  /* 0x00003fff04047892 */ /* 0x000fc8000f8ec03f */
[----:B------:R-:W-:Y:S02]  /*17f0*/  ULOP3.LUT UR9, UR4, 0x10000, URZ, 0xfc, !UPT ;  /* 0x0001000004097892 */ /* 0x000fe4000f8efc3f */
[----:B------:R-:W-:Y:S02]  /*1800*/  ULEA UR4, UR39, UR41, 0x8 ;  /* 0x0000002927047291 */ /* 0x000fe4000f8e403f */
[----:B------:R-:W-:-:S09]  /*1810*/  ULEA UR6, UR39, UR9, 0x9 ;  /* 0x0000000927067291 */ /* 0x000fd2000f8e483f */
[----:B------:R-:W-:Y:S03]  /*1820*/  IGMMA.64x256x32.S8.S8 R24, gdesc[UR4], RZ, !UPT, gsb0 ;  /* 0x06600000041879f1 */ /* 0x000fe6000c0410ff */
[----:B------:R-:W-:Y:S02]  /*1830*/  WARPGROUP.DEPBAR.LE gsb0, 0x0 ;  /* 0x00008000000079c5 */ /* 0x000fe40000010000 */
[----:B------:R-:W-:Y:S05]  /*1840*/  @!P1 BRA `(.L_x_23) ;  /* 0x0000000000c89947 */ /* 0x000fea0003800000 */
[----:B------:R-:W-:Y:S02]  /*1850*/  UIADD3 UR4, UR39, 0x1, URZ ;  /* 0x0000000127047890 */ /* 0x000fe4000fffe03f */
[----:B------:R-:W-:Y:S02]  /*1860*/  IMAD.U32 R3, RZ, RZ, UR39 ;  /* 0x00000027ff037e24 */ /* 0x000fe4000f8e00ff */
[----:B------:R-:W-:-:S04]  /*1870*/  UISETP.NE.AND UP0, UPT, UR4, 0x12, UPT ;  /* 0x000000120400788c */ /* 0x000fc8000bf05270 */
[----:B------:R-:W-:Y:S02]  /*1880*/  USEL UR5, URZ, 0x1, UP0 ;  /* 0x000000013f057887 */ /* 0x000fe40008000000 */
[----:B------:R-:W-:Y:S02]  /*1890*/  USEL UR8, UR4, URZ, UP0 ;  /* 0x0000003f04087287 */ /* 0x000fe40008000000 */
[----:B------:R-:W-:-:S06]  /*18a0*/  ULOP3.LUT UR5, UR38, UR5, URZ, 0x3c, !UPT ;  /* 0x0000000526057292 */ /* 0x000fcc000f8e3c3f */
[----:B------:R-:W-:-:S07]  /*18b0*/  IMAD.U32 R7, RZ, RZ, UR5 ;  /* 0x00000005ff077e24 */ /* 0x000fce000f8e00ff */
.L_x_30:
[----:B------:R-:W-:Y:S05]  /*18c0*/  @!P0 BRA `(.L_x_24) ;  /* 0x0000000000048947 */ /* 0x000fea0003800000 */
[----:B------:R-:W-:Y:S01]  /*18d0*/  BPT.TRAP 0x1 ;  /* 0x000000040000795c */ /* 0x000fe20000300000 */
.L_x_24:
[----:B------:R-:W3:Y:S01]  /*18e0*/  S2UR UR5, SR_CgaCtaId ;  /* 0x00000000000579c3 */ /* 0x000ee20000008800 */
[----:B------:R-:W-:Y:S01]  /*18f0*/  UMOV UR4, 0x400 ;  /* 0x0000040000047882 */ /* 0x000fe20000000000 */
[----:B01----:R-:W-:Y:S01]  /*1900*/  IMAD.U32 R5, RZ, RZ, UR8 ;  /* 0x00000008ff057e24 */ /* 0x003fe2000f8e00ff */
[----:B------:R-:W-:Y:S01]  /*1910*/  SHF.L.U32 R4, R7, 0x1f, RZ ;  /* 0x0000001f07047819 */ /* 0x000fe200000006ff */
[----:B---3--:R-:W-:-:S06]  /*1920*/  ULEA UR4, UR5, UR4, 0x18 ;  /* 0x0000000405047291 */ /* 0x008fcc000f8ec03f */
[----:B------:R-:W-:-:S04]  /*1930*/  IMAD.U32 R6, RZ, RZ, UR4 ;  /* 0x00000004ff067e24 */ /* 0x000fc8000f8e00ff */
[----:B------:R-:W-:-:S04]  /*1940*/  IMAD R5, R5, 0x8, R6 ;  /* 0x0000000805057824 */ /* 0x000fc800078e0206 */
[----:B------:R0:W1:Y:S01]  /*1950*/  SYNCS.PHASECHK.TRANS64.TRYWAIT P1, [R5+URZ], R4 ;  /* 0x00000004050075a7 */ /* 0x000062000802017f */
[----:B------:R-:W-:Y:S05]  /*1960*/  @!P0 BRA `(.L_x_25) ;  /* 0x0000000000048947 */ /* 0x000fea0003800000 */
[----:B------:R-:W-:Y:S01]  /*1970*/  BPT.TRAP 0x1 ;  /* 0x000000040000795c */ /* 0x000fe20000300000 */
.L_x_25:
[----:B-1----:R-:W-:Y:S05]  /*1980*/  @P1 BRA `(.L_x_26) ;  /* 0x0000000000081947 */ /* 0x002fea0003800000 */
[----:B------:R-:W1:Y:S02]  /*1990*/  SYNCS.PHASECHK.TRANS64.TRYWAIT P1, [R5+URZ], R4 ;  /* 0x00000004050075a7 */ /* 0x000e64000802017f */
[----:B-1----:R-:W-:Y:S05]  /*19a0*/  @!P1 BRA `(.L_x_27) ;  /* 0x0000008c00409947 */ /* 0x002fea0003800000 */
.L_x_26:
[----:B------:R-:W-:Y:S01]  /*19b0*/  ULEA UR4, UR8, UR41, 0x8 ;  /* 0x0000002908047291 */ /* 0x000fe2000f8e403f */
[----:B------:R-:W-:Y:S01]  /*19c0*/  WARPGROUP.ARRIVE ;  /* 0x00000000000079c5 */ /* 0x000fe20000000000 */
[----:B------:R-:W-:Y:S01]  /*19d0*/  ULEA UR6, UR8, UR9, 0x9 ;  /* 0x0000000908067291 */ /* 0x000fe2000f8e483f */
[----:B------:R-:W-:Y:S01]  /*19e0*/  UMOV UR5, 0xc0000010 ;  /* 0xc000001000057882 */ /* 0x000fe20000000000 */
[----:B------:R-:W-:-:S07]  /*19f0*/  UMOV UR7, 0xc0000010 ;  /* 0xc000001000077882 */ /* 0x000fce0000000000 */
[----:B------:R-:W-:Y:S03]  /*1a00*/  IGMMA.64x256x32.S8.S8 R24, gdesc[UR4], R24, gsb0 ;  /* 0x06600000041879f1 */ /* 0x000fe60008041018 */
[----:B------:R-:W-:Y:S02]  /*1a10*/  WARPGROUP.DEPBAR.LE gsb0, 0x0 ;  /* 0x00008000000079c5 */ /* 0x000fe40000010000 */
[----:B------:R-:W-:Y:S05]  /*1a20*/  @!P0 BRA `(.L_x_28) ;  /* 0x0000000000048947 */ /* 0x000fea0003800000 */
[----:B------:R-:W-:Y:S01]  /*1a30*/  BPT.TRAP 0x1 ;  /* 0x000000040000795c */ /* 0x000fe20000300000 */
.L_x_28:
[----:B------:R-:W-:-:S13]  /*1a40*/  ISETP.NE.AND P1, PT, R23, RZ, PT ;  /* 0x000000ff1700720c */ /* 0x000fda0003f25270 */
[----:B01----:R-:W-:-:S04]  /*1a50*/  @P1 IMAD R4, R3, 0x8, R6 ;  /* 0x0000000803041824 */ /* 0x003fc800078e0206 */
[----:B------:R-:W-:-:S05]  /*1a60*/  @P1 VIADD R5, R4, 0x90 ;  /* 0x0000009004051836 */ /* 0x000fca0000000000 */
[----:B------:R-:W-:-:S04]  /*1a70*/  @P1 PRMT R5, R152, 0x654, R5 ;  /* 0x0000065498051816 */ /* 0x000fc80000000005 */
[----:B------:R0:W-:Y:S01]  /*1a80*/  @P1 SYNCS.ARRIVE.TRANS64.RED.A1T0 RZ, [R5+URZ], RZ ;  /* 0x000000ff05ff19a7 */ /* 0x0001e2000810043f */
[----:B------:R-:W-:-:S13]  /*1a90*/  ISETP.GT.U32.AND P1, PT, R19, 0x1, PT ;  /* 0x000000011300780c */ /* 0x000fda0003f24070 */
[----:B0-----:R-:W-:Y:S05]  /*1aa0*/  @P1 BRA `(.L_x_29) ;  /* 0x0000000000041947 */ /* 0x001fea0003800000 */
[----:B------:R-:W-:Y:S01]  /*1ab0*/  BPT.TRAP 0x1 ;  /* 0x000000040000795c */ /* 0x000fe20000300000 */
.L_x_29:
[----:B------:R-:W-:Y:S01]  /*1ac0*/  UIADD3 UR8, UR8, 0x1, URZ ;  /* 0x0000000108087890 */ /* 0x000fe2000fffe03f */
[C---:B------:R-:W-:Y:S01]  /*1ad0*/  ISETP.GT.AND P2, PT, R0.reuse, 0x1, PT ;  /* 0x000000010000780c */ /* 0x040fe20003f44270 */
[----:B------:R-:W-:Y:S02]  /*1ae0*/  VIADD R3, R3, 0x1 ;  /* 0x0000000103037836 */ /* 0x000fe40000000000 */
[----:B------:R-:W-:Y:S01]  /*1af0*/  UISETP.NE.AND UP0, UPT, UR8, 0x12, UPT ;  /* 0x000000120800788c */ /* 0x000fe2000bf05270 */
[----:B------:R-:W-:Y:S02]  /*1b00*/  VIADD R0, R0, 0xffffffff ;  /* 0xffffffff00007836 */ /* 0x000fe40000000000 */
[C---:B------:R-:W-:Y:S01]  /*1b10*/  ISETP.NE.AND P1, PT, R3.reuse, 0x12, PT ;  /* 0x000000120300780c */ /* 0x040fe20003f25270 */
[----:B------:R-:W-:Y:S02]  /*1b20*/  USEL UR4, URZ, 0x1, UP0 ;  /* 0x000000013f047887 */ /* 0x000fe40008000000 */
[----:B------:R-:W-:Y:S01]  /*1b30*/  USEL UR8, UR8, URZ, UP0 ;  /* 0x0000003f08087287 */ /* 0x000fe20008000000 */
[----:B------:R-:W-:-:S03]  /*1b40*/  SEL R3, R3, RZ, P1 ;  /* 0x000000ff03037207 */ /* 0x000fc60000800000 */
[----:B------:R-:W-:Y:S01]  /*1b50*/  LOP3.LUT R7, R7, UR4, RZ, 0x3c, !PT ;  /* 0x0000000407077c12 */ /* 0x000fe2000f8e3cff */
[----:B------:R-:W-:Y:S07]  /*1b60*/  @P2 BRA `(.L_x_30) ;  /* 0xfffffffc00542947 */ /* 0x000fee000383ffff */
.L_x_23:
[----:B------:R-:W3:Y:S02]  /*1b70*/  LDC R0, c[0x0][0x28c] ;  /* 0x0000a300ff007b82 */ /* 0x000ee40000000800 */
[----:B---3--:R-:W-:-:S13]  /*1b80*/  ISETP.GE.AND P1, PT, R0, 0x1, PT ;  /* 0x000000010000780c */ /* 0x008fda0003f26270 */
[----:B------:R-:W-:Y:S05]  /*1b90*/  @!P1 BRA `(.L_x_31) ;  /* 0x0000000000509947 */ /* 0x000fea0003800000 */
[----:B------:R-:W-:Y:S05]  /*1ba0*/  @!P0 BRA `(.L_x_32) ;  /* 0x0000000000048947 */ /* 0x000fea0003800000 */
[----:B------:R-:W-:Y:S01]  /*1bb0*/  BPT.TRAP 0x1 ;  /* 0x000000040000795c */ /* 0x000fe20000300000 */
.L_x_32:
[----:B------:R-:W-:Y:S01]  /*1bc0*/  ISETP.NE.AND P0, PT, R23, RZ, PT ;  /* 0x000000ff1700720c */ /* 0x000fe20003f05270 */
[----:B------:R-:W-:Y:S01]  /*1bd0*/  BSSY B0, `(.L_x_33) ;  /* 0x000000e000007945 */ /* 0x000fe20003800000 */
[----:B------:R-:W-:-:S11]  /*1be0*/  ISETP.GT.U32.AND P1, PT, R19, 0x1, PT ;  /* 0x000000011300780c */ /* 0x000fd60003f24070 */
[----:B------:R-:W-:Y:S05]  /*1bf0*/  @!P0 BRA `(.L_x_34) ;  /* 0x00000000002c8947 */ /* 0x000fea0003800000 */
[----:B------:R-:W-:-:S04]  /*1c00*/  UISETP.LT.AND UP0, UPT, UR40, 0x1, UPT ;  /* 0x000000012800788c */ /* 0x000fc8000bf01270 */
[----:B------:R-:W-:-:S04]  /*1c10*/  USEL UR6, UR40, 0x1, UP0 ;  /* 0x0000000128067887 */ /* 0x000fc80008000000 */
[----:B------:R-:W-:-:S04]  /*1c20*/  UIADD3 UR6, UR39, UR40, -UR6 ;  /* 0x0000002827067290 */ /* 0x000fc8000fffe806 */
[----:B------:R-:W-:-:S04]  /*1c30*/  UIMAD.WIDE.U32 UR4, UR6, 0x38e38e39, URZ ;  /* 0x38e38e39060478a5 */ /* 0x000fc8000f8e003f */
[----:B------:R-:W-:-:S04]  /*1c40*/  USHF.R.U32.HI UR4, URZ, 0x2, UR5 ;  /* 0x000000023f047899 */ /* 0x000fc80008011605 */
[----:B------:R-:W-:-:S06]  /*1c50*/  UIMAD UR6, UR4, -0x12, UR6 ;  /* 0xffffffee040678a4 */ /* 0x000fcc000f8e0206 */
[----:B------:R-:W-:-:S04]  /*1c60*/  IMAD.U32 R3, RZ, RZ, UR6 ;  /* 0x00000006ff037e24 */ /* 0x000fc8000f8e00ff */
[----:B------:R-:W-:-:S04]  /*1c70*/  IMAD R0, R3, 0x8, R6 ;  /* 0x0000000803007824 */ /* 0x000fc800078e0206 */
[----:B------:R-:W-:-:S05]  /*1c80*/  VIADD R3, R0, 0x90 ;  /* 0x0000009000037836 */ /* 0x000fca0000000000 */
[----:B------:R-:W-:-:S04]  /*1c90*/  PRMT R3, R152, 0x654, R3 ;  /* 0x0000065498037816 */ /* 0x000fc80000000003 */
[----:B------:R3:W-:Y:S03]  /*1ca0*/  SYNCS.ARRIVE.TRANS64.RED.A1T0 RZ, [R3+URZ], RZ ;  /* 0x000000ff03ff79a7 */ /* 0x0007e6000810043f */
.L_x_34:
[----:B------:R-:W-:Y:S05]  /*1cb0*/  BSYNC B0 ;  /* 0x0000000000007941 */ /* 0x000fea0003800000 */
.L_x_33:
[----:B------:R-:W-:Y:S05]  /*1cc0*/  @P1 BRA `(.L_x_31) ;  /* 0x0000000000041947 */ /* 0x000fea0003800000 */
[----:B------:R-:W-:Y:S01]  /*1cd0*/  BPT.TRAP 0x1 ;  /* 0x000000040000795c */ /* 0x000fe20000300000 */
.L_x_31:
[----:B------:R-:W4:Y:S01]  /*1ce0*/  LDC R9, c[0x0][0x288] ;  /* 0x0000a200ff097b82 */ /* 0x000f220000000800 */
[--C-:B------:R-:W-:Y:S01]  /*1cf0*/  SHF.R.U32.HI R0, RZ, 0x2, R18.reuse ;  /* 0x00000002ff007819 */ /* 0x100fe20000011612 */
[----:B------:R-:W-:Y:S01]  /*1d00*/  UIADD3 UR39, UR40, UR39, URZ ;  /* 0x0000002728277290 */ /* 0x000fe2000fffe03f */
[----:B01----:R-:W-:Y:S01]  /*1d10*/  SHF.R.U32.HI R5, RZ, 0x7, R18 ;  /* 0x00000007ff057819 */ /* 0x003fe20000011612 */
[----:B------:R-:W-:Y:S01]  /*1d20*/  ULDC UR7, c[0x0][0x284] ;  /* 0x0000a10000077ab9 */ /* 0x000fe20000000800 */
[----:B------:R-:W-:Y:S01]  /*1d30*/  LOP3.LUT R4, R18, 0x60, RZ, 0xc0, !PT ;  /* 0x0000006012047812 */ /* 0x000fe200078ec0ff */
[----:B------:R-:W-:Y:S01]  /*1d40*/  UISETP.GT.U32.AND UP0, UPT, UR39, 0x11, UPT ;  /* 0x000000112700788c */ /* 0x000fe2000bf04070 */
[----:B---3--:R-:W-:Y:S01]  /*1d50*/  LOP3.LUT R3, R0, 0x7, RZ, 0xc0, !PT ;  /* 0x0000000700037812 */ /* 0x008fe200078ec0ff */
[----:B------:R-:W-:Y:S01]  /*1d60*/  UISETP.GE.U32.AND UP1, UPT, UR40, 0x12, UPT ;  /* 0x000000122800788c */ /* 0x000fe2000bf26070 */
[----:B------:R-:W-:Y:S01]  /*1d70*/  LOP3.LUT R0, R5, 0x1, RZ, 0xc0, !PT ;  /* 0x0000000105007812 */ /* 0x000fe200078ec0ff */
[----:B------:R-:W-:Y:S01]  /*1d80*/  UISETP.LT.U32.AND UP0, UPT, UR40, 0x12, UP0 ;  /* 0x000000122800788c */ /* 0x000fe20008701070 */
[----:B------:R-:W-:Y:S01]  /*1d90*/  SHF.R.U32.HI R6, RZ, 0x1, R4 ;  /* 0x00000001ff067819 */ /* 0x000fe20000011604 */
[----:B------:R-:W-:Y:S01]  /*1da0*/  IMAD.SHL.U32 R4, R18, 0x2, RZ ;  /* 0x0000000212047824 */ /* 0x000fe200078e00ff */
[----:B------:R-:W-:Y:S01]  /*1db0*/  SHF.R.S32.HI R14, RZ, 0x1f, R22 ;  /* 0x0000001fff0e7819 */ /* 0x000fe20000011416 */
[----:B------:R-:W-:Y:S01]  /*1dc0*/  IMAD.SHL.U32 R8, R0, 0x40, RZ ;  /* 0x0000004000087824 */ /* 0x000fe200078e00ff */
[--C-:B------:R-:W-:Y:S01]  /*1dd0*/  IADD3 R5, RZ, -R6, -R3.reuse ;  /* 0x80000006ff057210 */ /* 0x100fe20007ffe803 */
[----:B------:R-:W-:Y:S01]  /*1de0*/  ULDC.64 UR8, c[0x0][0x5d0] ;  /* 0x0001740000087ab9 */ /* 0x000fe20000000a00 */
[----:B------:R-:W-:Y:S01]  /*1df0*/  LOP3.LUT R4, R4, 0x6, RZ, 0xc0, !PT ;  /* 0x0000000604047812 */ /* 0x000fe200078ec0ff */
[----:B------:R-:W-:Y:S01]  /*1e00*/  UIMAD.WIDE.U32 UR4, UR39, 0x38e38e39, URZ ;  /* 0x38e38e39270478a5 */ /* 0x000fe2000f8e003f */
[----:B------:R-:W-:Y:S01]  /*1e10*/  LOP3.LUT R3, R8, 0x40, R3, 0xe2, !PT ;  /* 0x0000004008037812 */ /* 0x000fe200078ee203 */
[----:B------:R-:W-:Y:S01]  /*1e20*/  IMAD R7, R0, -0x40, R5 ;  /* 0xffffffc000077824 */ /* 0x000fe200078e0205 */
[----:B------:R-:W-:Y:S01]  /*1e30*/  LOP3.LUT R0, R18, 0x3, RZ, 0xc0, !PT ;  /* 0x0000000312007812 */ /* 0x000fe200078ec0ff */
[----:B------:R-:W-:Y:S01]  /*1e40*/  USEL UR6, URZ, 0x1, !UP0 ;  /* 0x000000013f067887 */ /* 0x000fe2000c000000 */
[----:B------:R-:W-:Y:S01]  /*1e50*/  PRMT R8, R4, 0x6540, R153 ;  /* 0x0000654004087816 */ /* 0x000fe20000000099 */
[----:B------:R-:W-:Y:S01]  /*1e60*/  IMAD.SHL.U32 R153, R153, 0x100, RZ ;  /* 0x0000010099997824 */ /* 0x000fe200078e00ff */
[----:B------:R-:W-:Y:S01]  /*1e70*/  USHF.R.U32.HI UR4, URZ, 0x2, UR5 ;  /* 0x000000023f047899 */ /* 0x000fe20008011605 */
[----:B----4-:R-:W-:Y:S01]  /*1e80*/  IMAD R12, R0, -0x2, R9 ;  /* 0xfffffffe000c7824 */ /* 0x010fe200078e0209 */
[----:B------:R-:W-:Y:S01]  /*1e90*/  ULOP3.LUT UR38, UR38, UR6, URZ, 0x3c, !UPT ;  /* 0x0000000626267292 */ /* 0x000fe2000f8e3c3f */
[----:B------:R-:W-:Y:S01]  /*1ea0*/  IMAD.SHL.U32 R0, R154, 0x80, RZ ;  /* 0x000000809a007824 */ /* 0x000fe200078e00ff */
[----:B------:R-:W-:Y:S01]  /*1eb0*/  ISETP.GE.AND P0, PT, R153, R9, PT ;  /* 0x000000099900720c */ /* 0x000fe20003f06270 */
[----:B------:R-:W-:Y:S01]  /*1ec0*/  IMAD R5, R14, UR8, RZ ;  /* 0x000000080e057c24 */ /* 0x000fe2000f8e02ff */
[--C-:B------:R-:W-:Y:S01]  /*1ed0*/  SHF.R.S32.HI R9, RZ, 0x1f, R8.reuse ;  /* 0x0000001fff097819 */ /* 0x100fe20000011408 */
[----:B------:R-:W-:Y:S01]  /*1ee0*/  IMAD.WIDE R10, R154, 0x80, RZ ;  /* 0x000000809a0a7825 */ /* 0x000fe200078e02ff */
[C---:B------:R-:W-:Y:S01]  /*1ef0*/  ISETP.GE.OR P0, PT, R0.reuse, UR7, P0 ;  /* 0x0000000700007c0c */ /* 0x040fe20008706670 */
[----:B------:R-:W-:Y:S01]  /*1f00*/  UIMAD UR39, UR4, -0x12, UR39 ;  /* 0xffffffee042778a4 */ /* 0x000fe2000f8e0227 */
[----:B------:R-:W-:Y:S01]  /*1f10*/  IADD3 R162, -R0, UR7, R7 ;  /* 0x0000000700a27c10 */ /* 0x000fe2000fffe107 */
[C---:B------:R-:W-:Y:S01]  /*1f20*/  IMAD R13, R22.reuse, UR9, R5 ;  /* 0x00000009160d7c24 */ /* 0x040fe2000f8e0205 */
[----:B------:R-:W-:Y:S01]  /*1f30*/  @UP1 ULOP3.LUT UR38, UR38, 0x1, UR4, 0x78, !UPT ;  /* 0x0000000126261892 */ /* 0x000fe2000f8e7804 */
[----:B------:R-:W-:Y:S01]  /*1f40*/  IMAD.WIDE.U32 R4, R22, UR8, R8 ;  /* 0x0000000816047c25 */ /* 0x000fe2000f8e0008 */
[----:B------:R-:W-:-:S03]  /*1f50*/  LOP3.LUT R163, R10, R3, R6, 0xfe, !PT ;  /* 0x000000030aa37212 */ /* 0x000fc600078efe06 */
[----:B------:R-:W-:Y:S02]  /*1f60*/  IMAD.IADD R5, R5, 0x1, R13 ;  /* 0x0000000105057824 */ /* 0x000fe400078e020d */
[----:B------:R-:W-:Y:S02]  /*1f70*/  IMAD.IADD R0, R12, 0x1, -R153 ;  /* 0x000000010c007824 */ /* 0x000fe400078e0a99 */
[----:B------:R-:W-:Y:S01]  /*1f80*/  IMAD.MOV.U32 R154, RZ, RZ, -0x1 ;  /* 0xffffffffff9a7424 */ /* 0x000fe200078e00ff */
[----:B------:R-:W-:Y:S06]  /*1f90*/  @P0 BRA `(.L_x_35) ;  /* 0x0000006000a00947 */ /* 0x000fec0003800000 */
[----:B------:R-:W0:Y:S01]  /*1fa0*/  LDC.64 R12, c[0x0][0x5c8] ;  /* 0x00017200ff0c7b82 */ /* 0x000e220000000a00 */
[----:B------:R-:W-:Y:S01]  /*1fb0*/  ULDC.64 UR4, c[0x0][0x5c0] ;  /* 0x0001700000047ab9 */ /* 0x000fe20000000a00 */
[----:B------:R-:W-:Y:S01]  /*1fc0*/  BSSY B0, `(.L_x_35) ;  /* 0x0000625000007945 */ /* 0x000fe20003800000 */
[-C--:B0-----:R-:W-:Y:S02]  /*1fd0*/  IMAD R6, R11, R12.reuse, RZ ;  /* 0x0000000c0b067224 */ /* 0x081fe400078e02ff */
[----:B------:R-:W-:-:S04]  /*1fe0*/  IMAD.WIDE.U32 R4, R163, R12, R4 ;  /* 0x0000000ca3047225 */ /* 0x000fc800078e0004 */
[----:B------:R-:W-:Y:S01]  /*1ff0*/  IMAD R3, R163, R13, R6 ;  /* 0x0000000da3037224 */ /* 0x000fe200078e0206 */
[----:B------:R-:W-:-:S03]  /*2000*/  IADD3 R4, P0, R4, UR4, RZ ;  /* 0x0000000404047c10 */ /* 0x000fc6000ff1e0ff */
[----:B------:R-:W-:Y:S01]  /*2010*/  IMAD.IADD R3, R5, 0x1, R3 ;  /* 0x0000000105037824 */ /* 0x000fe200078e0203 */
[----:B------:R-:W-:-:S04]  /*2020*/  LEA R6, P1, R12, R4, 0x3 ;  /* 0x000000040c067211 */ /* 0x000fc800078218ff */
[----:B------:R-:W-:Y:S02]  /*2030*/  IADD3.X R5, R3, UR5, RZ, P0, !PT ;  /* 0x0000000503057c10 */ /* 0x000fe400087fe4ff */
[----:B-----5:R-:W-:Y:S02]  /*2040*/  ISETP.NE.AND P0, PT, R156, RZ, PT ;  /* 0x000000ff9c00720c */ /* 0x020fe40003f05270 */
[----:B------:R-:W-:-:S11]  /*2050*/  LEA.HI.X R7, R12, R5, R13, 0x3, P1 ;  /* 0x000000050c077211 */ /* 0x000fd600008f1c0d */
[----:B------:R-:W-:Y:S05]  /*2060*/  @!P0 BRA `(.L_x_36) ;  /* 0x0000004800608947 */ /* 0x000fea0003800000 */
[----:B------:R-:W0:Y:S01]  /*2070*/  LDC.64 R158, c[0x0][0x5b0] ;  /* 0x00016c00ff9e7b82 */ /* 0x000e220000000a00 */
[----:B------:R-:W-:Y:S01]  /*2080*/  ULDC.64 UR4, c[0x0][0x5b8] ;  /* 0x00016e0000047ab9 */ /* 0x000fe20000000a00 */
[----:B------:R-:W-:Y:S01]  /*2090*/  ISETP.GE.AND P1, PT, R162, 0x1, PT ;  /* 0x00000001a200780c */ /* 0x000fe20003f26270 */
[----:B------:R-:W-:Y:S01]  /*20a0*/  IMAD R3, R14, UR4, RZ ;  /* 0x000000040e037c24 */ /* 0x000fe2000f8e02ff */
[----:B------:R-:W-:Y:S01]  /*20b0*/  BSSY B1, `(.L_x_37) ;  /* 0x000000e000017945 */ /* 0x000fe20003800000 */
[----:B------:R-:W-:Y:S01]  /*20c0*/  IMAD.WIDE.U32 R20, R22, UR4, R8 ;  /* 0x0000000416147c25 */ /* 0x000fe2000f8e0008 */
[----:B------:R-:W-:Y:S02]  /*20d0*/  ISETP.LT.OR P5, PT, R0, 0x1, !P1 ;  /* 0x000000010000780c */ /* 0x000fe40004fa1670 */
[----:B------:R-:W1:Y:S01]  /*20e0*/  LDC.64 R160, c[0x0][0x5a8] ;  /* 0x00016a00ffa07b82 */ /* 0x000e620000000a00 */
[----:B------:R-:W-:Y:S02]  /*20f0*/  IMAD R3, R22, UR5, R3 ;  /* 0x0000000516037c24 */ /* 0x000fe4000f8e0203 */
[----:B------:R-:W-:-:S02]  /*2100*/  IMAD.MOV.U32 R14, RZ, RZ, R20 ;  /* 0x000000ffff0e7224 */ /* 0x000fc400078e0014 */
[----:B------:R-:W-:Y:S02]  /*2110*/  IMAD.IADD R15, R21, 0x1, R3 ;  /* 0x00000001150f7824 */ /* 0x000fe400078e0203 */
[-C--:B0-----:R-:W-:Y:S02]  /*2120*/  IMAD R10, R11, R158.reuse, RZ ;  /* 0x0000009e0b0a7224 */ /* 0x081fe400078e02ff */
[----:B------:R-:W-:-:S04]  /*2130*/  IMAD.WIDE.U32 R8, R163, R158, R14 ;  /* 0x0000009ea3087225 */ /* 0x000fc800078e000e */
[----:B------:R-:W-:Y:S01]  /*2140*/  IMAD R13, R163, R159, R10 ;  /* 0x0000009fa30d7224 */ /* 0x000fe200078e020a */
[----:B-1----:R-:W-:-:S04]  /*2150*/  IADD3 R8, P0, R8, R160, RZ ;  /* 0x000000a008087210 */ /* 0x002fc80007f1e0ff */
[----:B------:R-:W-:Y:S01]  /*2160*/  IADD3.X R9, R161, R9, R13, P0, !PT ;  /* 0x00000009a1097210 */ /* 0x000fe200007fe40d */
[----:B------:R-:W-:Y:S08]  /*2170*/  @P5 BRA `(.L_x_38) ;  /* 0x0000000000045947 */ /* 0x000ff00003800000 */
[----:B--2---:R0:W5:Y:S02]  /*2180*/  LDG.E.U8 R157, desc[UR36][R8.64] ;  /* 0x00000024089d7981 */ /* 0x004164000c1e1100 */
.L_x_38:
[----:B------:R-:W-:Y:S05]  /*2190*/  BSYNC B1 ;  /* 0x0000000000017941 */ /* 0x000fea0003800000 */
.L_x_37:
[----:B-----5:R-:W-:Y:S01]  /*21a0*/  LOP3.LUT R3, R157, 0xffff, RZ, 0xc0, !PT ;  /* 0x0000ffff9d037812 */ /* 0x020fe200078ec0ff */
[----:B------:R-:W-:Y:S01]  /*21b0*/  IMAD.SHL.U32 R10, R158, 0x8, RZ ;  /* 0x000000089e0a7824 */ /* 0x000fe200078e00ff */
[----:B------:R-:W-:Y:S01]  /*21c0*/  ISETP.LT.OR P2, PT, R0, 0x2, !P1 ;  /* 0x000000020000780c */ /* 0x000fe20004f41670 */
[----:B------:R-:W-:Y:S01]  /*21d0*/  BSSY B1, `(.L_x_39) ;  /* 0x000000e000017945 */ /* 0x000fe20003800000 */
[----:B------:R-:W-:Y:S02]  /*21e0*/  PRMT R3, R3, 0x8880, RZ ;  /* 0x0000888003037816 */ /* 0x000fe400000000ff */
[----:B------:R-:W-:Y:S02]  /*21f0*/  SHF.L.U64.HI R11, R158, 0x3, R159 ;  /* 0x000000039e0b7819 */ /* 0x000fe4000001029f */
[----:B------:R-:W-:Y:S01]  /*2200*/  ISETP.GE.AND P0, PT, R162, 0x9, PT ;  /* 0x00000009a200780c */ /* 0x000fe20003f06270 */
[----:B------:R-:W-:Y:S02]  /*2210*/  IMAD R12, R3, R156, RZ ;  /* 0x0000009c030c7224 */ /* 0x000fe400078e02ff */
[----:B------:R-:W-:-:S04]  /*2220*/  IMAD.WIDE.U32 R10, R163, R158, R10 ;  /* 0x0000009ea30a7225 */ /* 0x000fc800078e000a */
[----:B------:R-:W-:Y:S01]  /*2230*/  @!P5 IMAD R3, R24, R155, R12 ;  /* 0x0000009b1803d224 */ /* 0x000fe200078e020c */
[----:B------:R-:W-:Y:S01]  /*2240*/  IADD3 R10, P3, P4, R20, R160, R10 ;  /* 0x000000a0140a7210 */ /* 0x000fe20007c7e00a */
[----:B------:R-:W-:-:S03]  /*2250*/  IMAD.IADD R13, R13, 0x1, R11 ;  /* 0x000000010d0d7824 */ /* 0x000fc600078e020b */
[----:B------:R1:W-:Y:S01]  /*2260*/  @!P5 STG.E.U8 desc[UR36][R4.64], R3 ;  /* 0x000000030400d986 */ /* 0x0003e2000c101124 */
[----:B------:R-:W-:Y:S08]  /*2270*/  @P2 BRA `(.L_x_40) ;  /* 0x00000000000c2947 */ /* 0x000ff00003800000 */
[----:B--2---:R-:W1:Y:S02]  /*2280*/  LDG.E.U8 R157, desc[UR36][R8.64+0x1] ;  /* 0x00000124089d7981 */ /* 0x004e64000c1e1100 */
[----:B-1----:R-:W-:-:S05]  /*2290*/  PRMT R3, R157, 0x8880, RZ ;  /* 0x000088809d037816 */ /* 0x002fca00000000ff */
[----:B------:R-:W-:-:S07]  /*22a0*/  IMAD R12, R3, R156, RZ ;  /* 0x0000009c030c7224 */ /* 0x000fce00078e02ff */
.L_x_40:
[----:B------:R-:W-:Y:S05]  /*22b0*/  BSYNC B1 ;  /* 0x0000000000017941 */ /* 0x000fea0003800000 */
.L_x_39:
[C---:B------:R-:W-:Y:S01]  /*22c0*/  ISETP.LT.OR P5, PT, R0.reuse, 0x1, !P0 ;  /* 0x000000010000780c */ /* 0x040fe200047a1670 */
[----:B------:R-:W-:Y:S01]  /*22d0*/  @!P2 IMAD R25, R25, R155, R12 ;  /* 0x0000009b1919a224 */ /* 0x000fe200078e020c */
[----:B------:R-:W-:Y:S01]  /*22e0*/  BSSY B1, `(.L_x_41) ;  /* 0x000000a000017945 */ /* 0x000fe20003800000 */
[----:B------:R-:W-:Y:S02]  /*22f0*/  IADD3.X R11, R15, R161, R13, P3, P4 ;  /* 0x000000a10f0b7210 */ /* 0x000fe40001fe840d */
[C---:B------:R-:W-:Y:S01]  /*2300*/  ISETP.LT.OR P3, PT, R0.reuse, 0x2, !P0 ;  /* 0x000000020000780c */ /* 0x040fe20004761670 */
[----:B------:R3:W-:Y:S01]  /*2310*/  @!P2 STG.E.U8 desc[UR36][R4.64+0x1], R25 ;  /* 0x000001190400a986 */ /* 0x0007e2000c101124 */
[C---:B------:R-:W-:Y:S02]  /*2320*/  ISETP.LT.OR P4, PT, R0.reuse, 0x9, !P1 ;  /* 0x000000090000780c */ /* 0x040fe40004f81670 */
[----:B------:R-:W-:-:S04]  /*2330*/  ISETP.LT.OR P2, PT, R0, 0xa, !P1 ;  /* 0x0000000a0000780c */ /* 0x000fc80004f41670 */
[----:B------:R-:W-:Y:S09]  /*2340*/  @P5 BRA `(.L_x_42) ;  /* 0x00000000000c5947 */ /* 0x000ff20003800000 */
[----:B--2---:R-:W1:Y:S02]  /*2350*/  LDG.E.U8 R157, desc[UR36][R10.64] ;  /* 0x000000240a9d7981 */ /* 0x004e64000c1e1100 */
[----:B-1----:R-:W-:-:S05]  /*2360*/  PRMT R3, R157, 0x8880, RZ ;  /* 0x000088809d037816 */ /* 0x002fca00000000ff */
[----:B------:R-:W-:-:S07]  /*2370*/  IMAD R12, R3, R156, RZ ;  /* 0x0000009c030c7224 */ /* 0x000fce00078e02ff */
.L_x_42:
[----:B------:R-:W-:Y:S05]  /*2380*/  BSYNC B1 ;  /* 0x0000000000017941 */ /* 0x000fea0003800000 */
.L_x_41:
[----:B-1----:R-:W-:Y:S01]  /*2390*/  @!P5 IMAD R3, R26, R155, R12 ;  /* 0x0000009b1a03d224 */ /* 0x002fe200078e020c */
[----:B------:R-:W-:Y:S04]  /*23a0*/  BSSY B1, `(.L_x_43) ;  /* 0x0000006000017945 */ /* 0x000fe80003800000 */
[----:B------:R1:W-:Y:S01]  /*23b0*/  @!P5 STG.E.U8 desc[UR36][R6.64], R3 ;  /* 0x000000030600d986 */ /* 0x0003e2000c101124 */
[----:B------:R-:W-:Y:S05]  /*23c0*/  @P3 BRA `(.L_x_44) ;  /* 0x00000000000c3947 */ /* 0x000fea0003800000 */
[----:B--2---:R-:W1:Y:S02]  /*23d0*/  LDG.E.U8 R157, desc[UR36][R10.64+0x1] ;  /* 0x000001240a9d7981 */ /* 0x004e64000c1e1100 */
[----:B-1----:R-:W-:-:S05]  /*23e0*/  PRMT R3, R157, 0x8880, RZ ;  /* 0x000088809d037816 */ /* 0x002fca00000000ff */
[----:B------:R-:W-:-:S07]  /*23f0*/  IMAD R12, R3, R156, RZ ;  /* 0x0000009c030c7224 */ /* 0x000fce00078e02ff */
.L_x_44:
[----:B------:R-:W-:Y:S05]  /*2400*/  BSYNC B1 ;  /* 0x0000000000017941 */ /* 0x000fea0003800000 */
.L_x_43:
[----:B------:R-:W-:Y:S01]  /*2410*/  @!P3 IMAD R27, R27, R155, R12 ;  /* 0x0000009b1b1bb224 */ /* 0x000fe200078e020c */
[----:B------:R-:W-:Y:S04]  /*2420*/  BSSY B1, `(.L_x_45) ;  /* 0x0000006000017945 */ /* 0x000fe80003800000 */
[----:B------:R4:W-:Y:S01]  /*2430*/  @!P3 STG.E.U8 desc[UR36][R6.64+0x1], R27 ;  /* 0x0000011b0600b986 */ /* 0x0009e2000c101124 */
[----:B------:R-:W-:Y:S05]  /*2440*/  @P4 BRA `(.L_x_46) ;  /* 0x00000000000c4947 */ /* 0x000fea0003800000 */
[----:B--2---:R-:W1:Y:S02]  /*2450*/  LDG.E.U8 R157, desc[UR36][R8.64+0x8] ;  /* 0x00000824089d7981 */ /* 0x004e64000c1e1100 */
[----:B-1----:R-:W-:-:S05]  /*2460*/  PRMT R3, R157, 0x8880, RZ ;  /* 0x000088809d037816 */ /* 0x002fca00000000ff */
[----:B------:R-:W-:-:S07]  /*2470*/  IMAD R12, R3, R156, RZ ;  /* 0x0000009c030c7224 */ /* 0x000fce00078e02ff */
.L_x_46:
[----:B------:R-:W-:Y:S05]  /*2480*/  BSYNC B1 ;  /* 0x0000000000017941 */ /* 0x000fea0003800000 */
.L_x_45:
[----:B-1----:R-:W-:Y:S01]  /*2490*/  @!P4 IMAD R3, R28, R155, R12 ;  /* 0x0000009b1c03c224 */ /* 0x002fe200078e020c */
[----:B------:R-:W-:Y:S04]  /*24a0*/  BSSY B1, `(.L_x_47) ;  /* 0x0000006000017945 */ /* 0x000fe80003800000 */
[----:B------:R1:W-:Y:S01]  /*24b0*/  @!P4 STG.E.U8 desc[UR36][R4.64+0x8], R3 ;  /* 0x000008030400c986 */ /* 0x0003e2000c101124 */
[----:B------:R-:W-:Y:S05]  /*24c0*/  @P2 BRA `(.L_x_48) ;  /* 0x00000000000c2947 */ /* 0x000fea0003800000 */
[----:B--2---:R-:W1:Y:S02]  /*24d0*/  LDG.E.U8 R157, desc[UR36][R8.64+0x9] ;  /* 0x00000924089d7981 */ /* 0x004e64000c1e1100 */
[----:B-1----:R-:W-:-:S05]  /*24e0*/  PRMT R3, R157, 0x8880, RZ ;  /* 0x000088809d037816 */ /* 0x002fca00000000ff */
[----:B------:R-:W-:-:S07]  /*24f0*/  IMAD R12, R3, R156, RZ ;  /* 0x0000009c030c7224 */ /* 0x000fce00078e02ff */
.L_x_48:
[----:B------:R-:W-:Y:S05]  /*2500*/  BSYNC B1 ;  /* 0x0000000000017941 */ /* 0x000fea0003800000 */
.L_x_47:
[C---:B------:R-:W-:Y:S01]  /*2510*/  ISETP.LT.OR P4, PT, R0.reuse, 0x9, !P0 ;  /* 0x000000090000780c */ /* 0x040fe20004781670 */
[----:B------:R-:W-:Y:S01]  /*2520*/  @!P2 IMAD R29, R29, R155, R12 ;  /* 0x0000009b1d1da224 */ /* 0x000fe200078e020c */
[----:B------:R-:W-:Y:S01]  /*2530*/  BSSY B1, `(.L_x_49) ;  /* 0x0000009000017945 */ /* 0x000fe20003800000 */
[C---:B------:R-:W-:Y:S02]  /*2540*/  ISETP.LT.OR P3, PT, R0.reuse, 0xa, !P0 ;  /* 0x0000000a0000780c */ /* 0x040fe40004761670 */
[C---:B------:R-:W-:Y:S01]  /*2550*/  ISETP.LT.OR P5, PT, R0.reuse, 0x11, !P1 ;  /* 0x000000110000780c */ /* 0x040fe20004fa1670 */
[----:B------:R0:W-:Y:S01]  /*2560*/  @!P2 STG.E.U8 desc[UR36][R4.64+0x9], R29 ;  /* 0x0000091d0400a986 */ /* 0x0001e2000c101124 */
[----:B------:R-:W-:-:S06]  /*2570*/  ISETP.LT.OR P2, PT, R0, 0x12, !P1 ;  /* 0x000000120000780c */ /* 0x000fcc0004f41670 */
[----:B------:R-:W-:Y:S07]  /*2580*/  @P4 BRA `(.L_x_50) ;  /* 0x00000000000c4947 */ /* 0x000fee0003800000 */
[----:B--2---:R-:W1:Y:S02]  /*2590*/  LDG.E.U8 R157, desc[UR36][R10.64+0x8] ;  /* 0x000008240a9d7981 */ /* 0x004e64000c1e1100 */
[----:B-1----:R-:W-:-:S05]  /*25a0*/  PRMT R3, R157, 0x8880, RZ ;  /* 0x000088809d037816 */ /* 0x002fca00000000ff */
[----:B------:R-:W-:-:S07]  /*25b0*/  IMAD R12, R3, R156, RZ ;  /* 0x0000009c030c7224 */ /* 0x000fce00078e02ff */
.L_x_50:
[----:B------:R-:W-:Y:S05]  /*25c0*/  BSYNC B1 ;  /* 0x0000000000017941 */ /* 0x000fea0003800000 */
.L_x_49:
[----:B-1----:R-:W-:Y:S01]  /*25d0*/  @!P4 IMAD R3, R30, R155, R12 ;  /* 0x0000009b1e03c224 */ /* 0x002fe200078e020c */
[----:B------:R-:W-:Y:S04]  /*25e0*/  BSSY B1, `(.L_x_51) ;  /* 0x0000006000017945 */ /* 0x000fe80003800000 */
[----:B------:R1:W-:Y:S01]  /*25f0*/  @!P4 STG.E.U8 desc[UR36][R6.64+0x8], R3 ;  /* 0x000008030600c986 */ /* 0x0003e2000c101124 */
[----:B------:R-:W-:Y:S05]  /*2600*/  @P3 BRA `(.L_x_52) ;  /* 0x00000000000c3947 */ /* 0x000fea0003800000 */
[----:B--2---:R-:W1:Y:S02]  /*2610*/  LDG.E.U8 R157, desc[UR36][R10.64+0x9] ;  /* 0x000009240a9d7981 */ /* 0x004e64000c1e1100 */
[----:B-1----:R-:W-:-:S05]  /*2620*/  PRMT R3, R157, 0x8880, RZ ;  /* 0x000088809d037816 */ /* 0x002fca00000000ff */
[----:B------:R-:W-:-:S07]  /*2630*/  IMAD R12, R3, R156, RZ ;  /* 0x0000009c030c7224 */ /* 0x000fce00078e02ff */
.L_x_52:
[----:B------:R-:W-:Y:S05]  /*2640*/  BSYNC B1 ;  /* 0x0000000000017941 */ /* 0x000fea0003800000 */
.L_x_51:
[----:B------:R-:W-:Y:S01]  /*2650*/  @!P3 IMAD R31, R31, R155, R12 ;  /* 0x0000009b1f1fb224 */ /* 0x000fe200078e020c */
[----:B------:R-:W-:Y:S04]  /*2660*/  BSSY B1, `(.L_x_53) ;  /* 0x0000006000017945 */ /* 0x000fe80003800000 */
[----:B------:R0:W-:Y:S01]  /*2670*/  @!P3 STG.E.U8 desc[UR36][R6.64+0x9], R31 ;  /* 0x0000091f0600b986 */ /* 0x0001e2000c101124 */
[----:B------:R-:W-:Y:S05]  /*2680*/  @P5 BRA `(.L_x_54) ;  /* 0x00000000000c5947 */ /* 0x000fea0003800000 */
[----:B--2---:R-:W1:Y:S02]  /*2690*/  LDG.E.U8 R157, desc[UR36][R8.64+0x10] ;  /* 0x00001024089d7981 */ /* 0x004e64000c1e1100 */
[----:B-1----:R-:W-:-:S05]  /*26a0*/  PRMT R3, R157, 0x8880, RZ ;  /* 0x000088809d037816 */ /* 0x002fca00000000ff */
[----:B------:R-:W-:-:S07]  /*26b0*/  IMAD R12, R3, R156, RZ ;  /* 0x0000009c030c7224 */ /* 0x000fce00078e02ff */
.L_x_54:
[----:B------:R-:W-:Y:S05]  /*26c0*/  BSYNC B1 ;  /* 0x0000000000017941 */ /* 0x000fea0003800000 */
.L_x_53:
[----:B-1----:R-:W-:Y:S01]  /*26d0*/  @!P5 IMAD R3, R32, R155, R12 ;  /* 0x0000009b2003d224 */ /* 0x002fe200078e020c */
[----:B------:R-:W-:Y:S04]  /*26e0*/  BSSY B1, `(.L_x_55) ;  /* 0x0000006000017945 */ /* 0x000fe80003800000 */
[----:B------:R1:W-:Y:S01]  /*26f0*/  @!P5 STG.E.U8 desc[UR36][R4.64+0x10], R3 ;  /* 0x000010030400d986 */ /* 0x0003e2000c101124 */
[----:B------:R-:W-:Y:S05]  /*2700*/  @P2 BRA `(.L_x_56) ;  /* 0x00000000000c2947 */ /* 0x000fea0003800000 */
[----:B--2---:R-:W1:Y:S02]  /*2710*/  LDG.E.U8 R157, desc[UR36][R8.64+0x11] ;  /* 0x00001124089d7981 */ /* 0x004e64000c1e1100 */
[----:B-1----:R-:W-:-:S05]  /*2720*/  PRMT R3, R157, 0x8880, RZ ;  /* 0x000088809d037816 */ /* 0x002fca00000000ff */
[----:B------:R-:W-:-:S07]  /*2730*/  IMAD R12, R3, R156, RZ ;  /* 0x0000009c030c7224 */ /* 0x000fce00078e02ff */
.L_x_56:
[----:B------:R-:W-:Y:S05]  /*2740*/  BSYNC B1 ;  /* 0x0000000000017941 */ /* 0x000fea0003800000 */
.L_x_55:
        /* <DEDUP_REMOVED lines=11> */
.L_x_58:
[----:B------:R-:W-:Y:S05]  /*2800*/  BSYNC B1 ;  /* 0x0000000000017941 */ /* 0x000fea0003800000 */
.L_x_57:
[----:B-1----:R-:W-:Y:S01]  /*2810*/  @!P4 IMAD R3, R34, R155, R12 ;  /* 0x0000009b2203c224 */ /* 0x002fe200078e020c */
[----:B------:R-:W-:Y:S04]  /*2820*/  BSSY B1, `(.L_x_59) ;  /* 0x0000006000017945 */ /* 0x000fe80003800000 */
[----:B------:R1:W-:Y:S01]  /*2830*/  @!P4 STG.E.U8 desc[UR36][R6.64+0x10], R3 ;  /* 0x000010030600c986 */ /* 0x0003e2000c101124 */
[----:B------:R-:W-:Y:S05]  /*2840*/  @P3 BRA `(.L_x_60) ;  /* 0x00000000000c3947 */ /* 0x000fea0003800000 */
[----:B--2---:R-:W1:Y:S02]  /*2850*/  LDG.E.U8 R157, desc[UR36][R10.64+0x11] ;  /* 0x000011240a9d7981 */ /* 0x004e64000c1e1100 */
[----:B-1----:R-:W-:-:S05]  /*2860*/  PRMT R3, R157, 0x8880, RZ ;  /* 0x000088809d037816 */ /* 0x002fca00000000ff */
[----:B------:R-:W-:-:S07]  /*2870*/  IMAD R12, R3, R156, RZ ;  /* 0x0000009c030c7224 */ /* 0x000fce00078e02ff */
.L_x_60:
[----:B------:R-:W-:Y:S05]  /*2880*/  BSYNC B1 ;  /* 0x0000000000017941 */ /* 0x000fea0003800000 */
.L_x_59:
[----:B------:R-:W-:Y:S01]  /*2890*/  @!P3 IMAD R35, R35, R155, R12 ;  /* 0x0000009b2323b224 */ /* 0x000fe200078e020c */
[----:B------:R-:W-:Y:S04]  /*28a0*/  BSSY B1, `(.L_x_61) ;  /* 0x0000006000017945 */ /* 0x000fe80003800000 */
[----:B------:R0:W-:Y:S01]  /*28b0*/  @!P3 STG.E.U8 desc[UR36][R6.64+0x11], R35 ;  /* 0x000011230600b986 */ /* 0x0001e2000c101124 */
[----:B------:R-:W-:Y:S05]  /*28c0*/  @P5 BRA `(.L_x_62) ;  /* 0x00000000000c5947 */ /* 0x000fea0003800000 */
[----:B--2---:R-:W1:Y:S02]  /*28d0*/  LDG.E.U8 R157, desc[UR36][R8.64+0x18] ;  /* 0x00001824089d7981 */ /* 0x004e64000c1e1100 */
[----:B-1----:R-:W-:-:S05]  /*28e0*/  PRMT R3, R157, 0x8880, RZ ;  /* 0x000088809d037816 */ /* 0x002fca00000000ff */
[----:B------:R-:W-:-:S07]  /*28f0*/  IMAD R12, R3, R156, RZ ;  /* 0x0000009c030c7224 */ /* 0x000fce00078e02ff */
.L_x_62:
[----:B------:R-:W-:Y:S05]  /*2900*/  BSYNC B1 ;  /* 0x0000000000017941 */ /* 0x000fea0003800000 */
.L_x_61:
[----:B-1----:R-:W-:Y:S01]  /*2910*/  @!P5 IMAD R3, R36, R155, R12 ;  /* 0x0000009b2403d224 */ /* 0x002fe200078e020c */
[----:B------:R-:W-:Y:S04]  /*2920*/  BSSY B1, `(.L_x_63) ;  /* 0x0000006000017945 */ /* 0x000fe80003800000 */
[----:B------:R1:W-:Y:S01]  /*2930*/  @!P5 STG.E.U8 desc[UR36][R4.64+0x18], R3 ;  /* 0x000018030400d986 */ /* 0x0003e2000c101124 */
[----:B------:R-:W-:Y:S05]  /*2940*/  @P2 BRA `(.L_x_64) ;  /* 0x00000000000c2947 */ /* 0x000fea0003800000 */
[----:B--2---:R-:W1:Y:S02]  /*2950*/  LDG.E.U8 R157, desc[UR36][R8.64+0x19] ;  /* 0x00001924089d7981 */ /* 0x004e64000c1e1100 */
[----:B-1----:R-:W-:-:S05]  /*2960*/  PRMT R3, R157, 0x8880, RZ ;  /* 0x000088809d037816 */ /* 0x002fca00000000ff */
[----:B------:R-:W-:-:S07]  /*2970*/  IMAD R12, R3, R156, RZ ;  /* 0x0000009c030c7224 */ /* 0x000fce00078e02ff */
.L_x_64:
[----:B------:R-:W-:Y:S05]  /*2980*/  BSYNC B1 ;  /* 0x0000000000017941 */ /* 0x000fea0003800000 */
.L_x_63:
        /* <DEDUP_REMOVED lines=11> */
.L_x_66:
[----:B------:R-:W-:Y:S05]  /*2a40*/  BSYNC B1 ;  /* 0x0000000000017941 */ /* 0x000fea0003800000 */
.L_x_65:
[----:B-1----:R-:W-:Y:S01]  /*2a50*/  @!P4 IMAD R3, R38, R155, R12 ;  /* 0x0000009b2603c224 */ /* 0x002fe200078e020c */
[----:B------:R-:W-:Y:S04]  /*2a60*/  BSSY B1, `(.L_x_67) ;  /* 0x0000006000017945 */ /* 0x000fe80003800000 */
[----:B------:R1:W-:Y:S01]  /*2a70*/  @!P4 STG.E.U8 desc[UR36][R6.64+0x18], R3 ;  /* 0x000018030600c986 */ /* 0x0003e2000c101124 */
[----:B------:R-:W-:Y:S05]  /*2a80*/  @P3 BRA `(.L_x_68) ;  /* 0x00000000000c3947 */ /* 0x000fea0003800000 */
[----:B--2---:R-:W1:Y:S02]  /*2a90*/  LDG.E.U8 R157, desc[UR36][R10.64+0x19] ;  /* 0x000019240a9d7981 */ /* 0x004e64000c1e1100 */
[----:B-1----:R-:W-:-:S05]  /*2aa0*/  PRMT R3, R157, 0x8880, RZ ;  /* 0x000088809d037816 */ /* 0x002fca00000000ff */
[----:B------:R-:W-:-:S07]  /*2ab0*/  IMAD R12, R3, R156, RZ ;  /* 0x0000009c030c7224 */ /* 0x000fce00078e02ff */
.L_x_68:
[----:B------:R-:W-:Y:S05]  /*2ac0*/  BSYNC B1 ;  /* 0x0000000000017941 */ /* 0x000fea0003800000 */
.L_x_67:
[----:B------:R-:W-:Y:S01]  /*2ad0*/  @!P3 IMAD R39, R39, R155, R12 ;  /* 0x0000009b2727b224 */ /* 0x000fe200078e020c */
[----:B------:R-:W-:Y:S04]  /*2ae0*/  BSSY B1, `(.L_x_69) ;  /* 0x0000006000017945 */ /* 0x000fe80003800000 */
[----:B------:R0:W-:Y:S01]  /*2af0*/  @!P3 STG.E.U8 desc[UR36][R6.64+0x19], R39 ;  /* 0x000019270600b986 */ /* 0x0001e2000c101124 */
[----:B------:R-:W-:Y:S05]  /*2b00*/  @P5 BRA `(.L_x_70) ;  /* 0x00000000000c5947 */ /* 0x000fea0003800000 */
[----:B--2---:R-:W1:Y:S02]  /*2b10*/  LDG.E.U8 R157, desc[UR36][R8.64+0x20] ;  /* 0x00002024089d7981 */ /* 0x004e64000c1e1100 */
[----:B-1----:R-:W-:-:S05]  /*2b20*/  PRMT R3, R157, 0x8880, RZ ;  /* 0x000088809d037816 */ /* 0x002fca00000000ff */
[----:B------:R-:W-:-:S07]  /*2b30*/  IMAD R12, R3, R156, RZ ;  /* 0x0000009c030c7224 */ /* 0x000fce00078e02ff */
.L_x_70:
[----:B------:R-:W-:Y:S05]  /*2b40*/  BSYNC B1 ;  /* 0x0000000000017941 */ /* 0x000fea0003800000 */
.L_x_69:
[----:B-1----:R-:W-:Y:S01]  /*2b50*/  @!P5 IMAD R3, R40, R155, R12 ;  /* 0x0000009b2803d224 */ /* 0x002fe200078e020c */
[----:B------:R-:W-:Y:S04]  /*2b60*/  BSSY B1, `(.L_x_71) ;  /* 0x0000006000017945 */ /* 0x000fe80003800000 */
[----:B------:R1:W-:Y:S01]  /*2b70*/  @!P5 STG.E.U8 desc[UR36][R4.64+0x20], R3 ;  /* 0x000020030400d986 */ /* 0x0003e2000c101124 */
[----:B------:R-:W-:Y:S05]  /*2b80*/  @P2 BRA `(.L_x_72) ;  /* 0x00000000000c2947 */ /* 0x000fea0003800000 */
[----:B--2---:R-:W1:Y:S02]  /*2b90*/  LDG.E.U8 R157, desc[UR36][R8.64+0x21] ;  /* 0x00002124089d7981 */ /* 0x004e64000c1e1100 */
[----:B-1----:R-:W-:-:S05]  /*2ba0*/  PRMT R3, R157, 0x8880, RZ ;  /* 0x000088809d037816 */ /* 0x002fca00000000ff */
[----:B------:R-:W-:-:S07]  /*2bb0*/  IMAD R12, R3, R156, RZ ;  /* 0x0000009c030c7224 */ /* 0x000fce00078e02ff */
.L_x_72:
[----:B------:R-:W-:Y:S05]  /*2bc0*/  BSYNC B1 ;  /* 0x0000000000017941 */ /* 0x000fea0003800000 */
.L_x_71:
        /* <DEDUP_REMOVED lines=11> */
.L_x_74:
[----:B------:R-:W-:Y:S05]  /*2c80*/  BSYNC B1 ;  /* 0x0000000000017941 */ /* 0x000fea0003800000 */
.L_x_73:
[----:B-1----:R-:W-:Y:S01]  /*2c90*/  @!P4 IMAD R3, R42, R155, R12 ;  /* 0x0000009b2a03c224 */ /* 0x002fe200078e020c */
[----:B------:R-:W-:Y:S04]  /*2ca0*/  BSSY B1, `(.L_x_75) ;  /* 0x0000006000017945 */ /* 0x000fe80003800000 */
[----:B------:R1:W-:Y:S01]  /*2cb0*/  @!P4 STG.E.U8 desc[UR36][R6.64+0x20], R3 ;  /* 0x000020030600c986 */ /* 0x0003e2000c101124 */
[----:B------:R-:W-:Y:S05]  /*2cc0*/  @P3 BRA `(.L_x_76) ;  /* 0x00000000000c3947 */ /* 0x000fea0003800000 */
[----:B--2---:R-:W1:Y:S02]  /*2cd0*/  LDG.E.U8 R157, desc[UR36][R10.64+0x21] ;  /* 0x000021240a9d7981 */ /* 0x004e64000c1e1100 */
[----:B-1----:R-:W-:-:S05]  /*2ce0*/  PRMT R3, R157, 0x8880, RZ ;  /* 0x000088809d037816 */ /* 0x002fca00000000ff */
[----:B------:R-:W-:-:S07]  /*2cf0*/  IMAD R12, R3, R156, RZ ;  /* 0x0000009c030c7224 */ /* 0x000fce00078e02ff */
.L_x_76:
[----:B------:R-:W-:Y:S05]  /*2d00*/  BSYNC B1 ;  /* 0x0000000000017941 */ /* 0x000fea0003800000 */
.L_x_75:
[----:B------:R-:W-:Y:S01]  /*2d10*/  @!P3 IMAD R43, R43, R155, R12 ;  /* 0x0000009b2b2bb224 */ /* 0x000fe200078e020c */
[----:B------:R-:W-:Y:S04]  /*2d20*/  BSSY B1, `(.L_x_77) ;  /* 0x0000006000017945 */ /* 0x000fe80003800000 */
[----:B------:R0:W-:Y:S01]  /*2d30*/  @!P3 STG.E.U8 desc[UR36][R6.64+0x21], R43 ;  /* 0x0000212b0600b986 */ /* 0x0001e2000c101124 */
[----:B------:R-:W-:Y:S05]  /*2d40*/  @P5 BRA `(.L_x_78) ;  /* 0x00000000000c5947 */ /* 0x000fea0003800000 */
[----:B--2---:R-:W1:Y:S02]  /*2d50*/  LDG.E.U8 R157, desc[UR36][R8.64+0x28] ;  /* 0x00002824089d7981 */ /* 0x004e64000c1e1100 */
[----:B-1----:R-:W-:-:S05]  /*2d60*/  PRMT R3, R157, 0x8880, RZ ;  /* 0x000088809d037816 */ /* 0x002fca00000000ff */
[----:B------:R-:W-:-:S07]  /*2d70*/  IMAD R12, R3, R156, RZ ;  /* 0x0000009c030c7224 */ /* 0x000fce00078e02ff */
.L_x_78:
[----:B------:R-:W-:Y:S05]  /*2d80*/  BSYNC B1 ;  /* 0x0000000000017941 */ /* 0x000fea0003800000 */
.L_x_77:
[----:B-1----:R-:W-:Y:S01]  /*2d90*/  @!P5 IMAD R3, R44, R155, R12 ;  /* 0x0000009b2c03d224 */ /* 0x002fe200078e020c */
[----:B------:R-:W-:Y:S04]  /*2da0*/  BSSY B1, `(.L_x_79) ;  /* 0x0000006000017945 */ /* 0x000fe80003800000 */
[----:B------:R1:W-:Y:S01]  /*2db0*/  @!P5 STG.E.U8 desc[UR36][R4.64+0x28], R3 ;  /* 0x000028030400d986 */ /* 0x0003e2000c101124 */
[----:B------:R-:W-:Y:S05]  /*2dc0*/  @P2 BRA `(.L_x_80) ;  /* 0x00000000000c2947 */ /* 0x000fea0003800000 */
[----:B--2---:R-:W1:Y:S02]  /*2dd0*/  LDG.E.U8 R157, desc[UR36][R8.64+0x29] ;  /* 0x00002924089d7981 */ /* 0x004e64000c1e1100 */
[----:B-1----:R-:W-:-:S05]  /*2de0*/  PRMT R3, R157, 0x8880, RZ ;  /* 0x000088809d037816 */ /* 0x002fca00000000ff */
[----:B------:R-:W-:-:S07]  /*2df0*/  IMAD R12, R3, R156, RZ ;  /* 0x0000009c030c7224 */ /* 0x000fce00078e02ff */
.L_x_80:
[----:B------:R-:W-:Y:S05]  /*2e00*/  BSYNC B1 ;  /* 0x0000000000017941 */ /* 0x000fea0003800000 */
.L_x_79:
        /* <DEDUP_REMOVED lines=11> */
.L_x_82:
[----:B------:R-:W-:Y:S05]  /*2ec0*/  BSYNC B1 ;  /* 0x0000000000017941 */ /* 0x000fea0003800000 */
.L_x_81:
[----:B-1----:R-:W-:Y:S01]  /*2ed0*/  @!P4 IMAD R3, R46, R155, R12 ;  /* 0x0000009b2e03c224 */ /* 0x002fe200078e020c */
[----:B------:R-:W-:Y:S04]  /*2ee0*/  BSSY B1, `(.L_x_83) ;  /* 0x0000006000017945 */ /* 0x000fe80003800000 */
[----:B------:R1:W-:Y:S01]  /*2ef0*/  @!P4 STG.E.U8 desc[UR36][R6.64+0x28], R3 ;  /* 0x000028030600c986 */ /* 0x0003e2000c101124 */
[----:B------:R-:W-:Y:S05]  /*2f00*/  @P3 BRA `(.L_x_84) ;  /* 0x00000000000c3947 */ /* 0x000fea0003800000 */
[----:B--2---:R-:W1:Y:S02]  /*2f10*/  LDG.E.U8 R157, desc[UR36][R10.64+0x29] ;  /* 0x000029240a9d7981 */ /* 0x004e64000c1e1100 */
[----:B-1----:R-:W-:-:S05]  /*2f20*/  PRMT R3, R157, 0x8880, RZ ;  /* 0x000088809d037816 */ /* 0x002fca00000000ff */
[----:B------:R-:W-:-:S07]  /*2f30*/  IMAD R12, R3, R156, RZ ;  /* 0x0000009c030c7224 */ /* 0x000fce00078e02ff */
.L_x_84:
[----:B------:R-:W-:Y:S05]  /*2f40*/  BSYNC B1 ;  /* 0x0000000000017941 */ /* 0x000fea0003800000 */
.L_x_83:
[----:B------:R-:W-:Y:S01]  /*2f50*/  @!P3 IMAD R47, R47, R155, R12 ;  /* 0x0000009b2f2fb224 */ /* 0x000fe200078e020c */
[----:B------:R-:W-:Y:S04]  /*2f60*/  BSSY B1, `(.L_x_85) ;  /* 0x0000006000017945 */ /* 0x000fe80003800000 */
[----:B------:R0:W-:Y:S01]  /*2f70*/  @!P3 STG.E.U8 desc[UR36][R6.64+0x29], R47 ;  /* 0x0000292f0600b986 */ /* 0x0001e2000c101124 */
[----:B------:R-:W-:Y:S05]  /*2f80*/  @P5 BRA `(.L_x_86) ;  /* 0x00000000000c5947 */ /* 0x000fea0003800000 */
[----:B--2---:R-:W1:Y:S02]  /*2f90*/  LDG.E.U8 R157, desc[UR36][R8.64+0x30] ;  /* 0x00003024089d7981 */ /* 0x004e64000c1e1100 */
[----:B-1----:R-:W-:-:S05]  /*2fa0*/  PRMT R3, R157, 0x8880, RZ ;  /* 0x000088809d037816 */ /* 0x002fca00000000ff */
[----:B------:R-:W-:-:S07]  /*2fb0*/  IMAD R12, R3, R156, RZ ;  /* 0x0000009c030c7224 */ /* 0x000fce00078e02ff */
.L_x_86:
[----:B------:R-:W-:Y:S05]  /*2fc0*/  BSYNC B1 ;  /* 0x0000000000017941 */ /* 0x000fea0003800000 */
.L_x_85:
[----:B-1----:R-:W-:Y:S01]  /*2fd0*/  @!P5 IMAD R3, R48, R155, R12 ;  /* 0x0000009b3003d224 */ /* 0x002fe200078e020c */
[----:B------:R-:W-:Y:S04]  /*2fe0*/  BSSY B1, `(.L_x_87) ;  /* 0x0000006000017945 */ /* 0x000fe80003800000 */
[----:B------:R1:W-:Y:S01]  /*2ff0*/  @!P5 STG.E.U8 desc[UR36][R4.64+0x30], R3 ;  /* 0x000030030400d986 */ /* 0x0003e2000c101124 */
[----:B------:R-:W-:Y:S05]  /*3000*/  @P2 BRA `(.L_x_88) ;  /* 0x00000000000c2947 */ /* 0x000fea0003800000 */
[----:B--2---:R-:W1:Y:S02]  /*3010*/  LDG.E.U8 R157, desc[UR36][R8.64+0x31] ;  /* 0x00003124089d7981 */ /* 0x004e64000c1e1100 */
[----:B-1----:R-:W-:-:S05]  /*3020*/  PRMT R3, R157, 0x8880, RZ ;  /* 0x000088809d037816 */ /* 0x002fca00000000ff */
[----:B------:R-:W-:-:S07]  /*3030*/  IMAD R12, R3, R156, RZ ;  /* 0x0000009c030c7224 */ /* 0x000fce00078e02ff */
.L_x_88:
[----:B------:R-:W-:Y:S05]  /*3040*/  BSYNC B1 ;  /* 0x0000000000017941 */ /* 0x000fea0003800000 */
.L_x_87:
        /* <DEDUP_REMOVED lines=11> */
.L_x_90:
[----:B------:R-:W-:Y:S05]  /*3100*/  BSYNC B1 ;  /* 0x0000000000017941 */ /* 0x000fea0003800000 */
.L_x_89:
[----:B-1----:R-:W-:Y:S01]  /*3110*/  @!P4 IMAD R3, R50, R155, R12 ;  /* 0x0000009b3203c224 */ /* 0x002fe200078e020c */
[----:B------:R-:W-:Y:S04]  /*3120*/  BSSY B1, `(.L_x_91) ;  /* 0x0000006000017945 */ /* 0x000fe80003800000 */
[----:B------:R1:W-:Y:S01]  /*3130*/  @!P4 STG.E.U8 desc[UR36][R6.64+0x30], R3 ;  /* 0x000030030600c986 */ /* 0x0003e2000c101124 */
[----:B------:R-:W-:Y:S05]  /*3140*/  @P3 BRA `(.L_x_92) ;  /* 0x00000000000c3947 */ /* 0x000fea0003800000 */
[----:B--2---:R-:W1:Y:S02]  /*3150*/  LDG.E.U8 R157, desc[UR36][R10.64+0x31] ;  /* 0x000031240a9d7981 */ /* 0x004e64000c1e1100 */
[----:B-1----:R-:W-:-:S05]  /*3160*/  PRMT R3, R157, 0x8880, RZ ;  /* 0x000088809d037816 */ /* 0x002fca00000000ff */
[----:B------:R-:W-:-:S07]  /*3170*/  IMAD R12, R3, R156, RZ ;  /* 0x0000009c030c7224 */ /* 0x000fce00078e02ff */
.L_x_92:
[----:B------:R-:W-:Y:S05]  /*3180*/  BSYNC B1 ;  /* 0x0000000000017941 */ /* 0x000fea0003800000 */
.L_x_91:
[----:B------:R-:W-:Y:S01]  /*3190*/  @!P3 IMAD R51, R51, R155, R12 ;  /* 0x0000009b3333b224 */ /* 0x000fe200078e020c */
[----:B------:R-:W-:Y:S04]  /*31a0*/  BSSY B1, `(.L_x_93) ;  /* 0x0000006000017945 */ /* 0x000fe80003800000 */
[----:B------:R0:W-:Y:S01]  /*31b0*/  @!P3 STG.E.U8 desc[UR36][R6.64+0x31], R51 ;  /* 0x000031330600b986 */ /* 0x0001e2000c101124 */
[----:B------:R-:W-:Y:S05]  /*31c0*/  @P5 BRA `(.L_x_94) ;  /* 0x00000000000c5947 */ /* 0x000fea0003800000 */
[----:B--2---:R-:W1:Y:S02]  /*31d0*/  LDG.E.U8 R157, desc[UR36][R8.64+0x38] ;  /* 0x00003824089d7981 */ /* 0x004e64000c1e1100 */
[----:B-1----:R-:W-:-:S05]  /*31e0*/  PRMT R3, R157, 0x8880, RZ ;  /* 0x000088809d037816 */ /* 0x002fca00000000ff */
[----:B------:R-:W-:-:S07]  /*31f0*/  IMAD R12, R3, R156, RZ ;  /* 0x0000009c030c7224 */ /* 0x000fce00078e02ff */
.L_x_94:
[----:B------:R-:W-:Y:S05]  /*3200*/  BSYNC B1 ;  /* 0x0000000000017941 */ /* 0x000fea0003800000 */
.L_x_93:
[----:B-1----:R-:W-:Y:S01]  /*3210*/  @!P5 IMAD R3, R52, R155, R12 ;  /* 0x0000009b3403d224 */ /* 0x002fe200078e020c */
[----:B------:R-:W-:Y:S04]  /*3220*/  BSSY B1, `(.L_x_95) ;  /* 0x0000006000017945 */ /* 0x000fe80003800000 */
[----:B------:R1:W-:Y:S01]  /*3230*/  @!P5 STG.E.U8 desc[UR36][R4.64+0x38], R3 ;  /* 0x000038030400d986 */ /* 0x0003e2000c101124 */
[----:B------:R-:W-:Y:S05]  /*3240*/  @P2 BRA `(.L_x_96) ;  /* 0x00000000000c2947 */ /* 0x000fea0003800000 */
[----:B--2---:R-:W1:Y:S02]  /*3250*/  LDG.E.U8 R157, desc[UR36][R8.64+0x39] ;  /* 0x00003924089d7981 */ /* 0x004e64000c1e1100 */
[----:B-1----:R-:W-:-:S05]  /*3260*/  PRMT R3, R157, 0x8880, RZ ;  /* 0x000088809d037816 */ /* 0x002fca00000000ff */
[----:B------:R-:W-:-:S07]  /*3270*/  IMAD R12, R3, R156, RZ ;  /* 0x0000009c030c7224 */ /* 0x000fce00078e02ff */
.L_x_96:
[----:B------:R-:W-:Y:S05]  /*3280*/  BSYNC B1 ;  /* 0x0000000000017941 */ /* 0x000fea0003800000 */
.L_x_95:
        /* <DEDUP_REMOVED lines=11> */
.L_x_98:
[----:B------:R-:W-:Y:S05]  /*3340*/  BSYNC B1 ;  /* 0x0000000000017941 */ /* 0x000fea0003800000 */
.L_x_97:
[----:B-1----:R-:W-:Y:S01]  /*3350*/  @!P4 IMAD R3, R54, R155, R12 ;  /* 0x0000009b3603c224 */ /* 0x002fe200078e020c */
[----:B------:R-:W-:Y:S04]  /*3360*/  BSSY B1, `(.L_x_99) ;  /* 0x0000006000017945 */ /* 0x000fe80003800000 */
[----:B------:R1:W-:Y:S01]  /*3370*/  @!P4 STG.E.U8 desc[UR36][R6.64+0x38], R3 ;  /* 0x000038030600c986 */ /* 0x0003e2000c101124 */
[----:B------:R-:W-:Y:S05]  /*3380*/  @P3 BRA `(.L_x_100) ;  /* 0x00000000000c3947 */ /* 0x000fea0003800000 */
[----:B--2---:R-:W1:Y:S02]  /*3390*/  LDG.E.U8 R157, desc[UR36][R10.64+0x39] ;  /* 0x000039240a9d7981 */ /* 0x004e64000c1e1100 */
[----:B-1----:R-:W-:-:S05]  /*33a0*/  PRMT R3, R157, 0x8880, RZ ;  /* 0x000088809d037816 */ /* 0x002fca00000000ff */
[----:B------:R-:W-:-:S07]  /*33b0*/  IMAD R12, R3, R156, RZ ;  /* 0x0000009c030c7224 */ /* 0x000fce00078e02ff */
.L_x_100:
[----:B------:R-:W-:Y:S05]  /*33c0*/  BSYNC B1 ;  /* 0x0000000000017941 */ /* 0x000fea0003800000 */
.L_x_99:
[----:B------:R-:W-:Y:S01]  /*33d0*/  @!P3 IMAD R55, R55, R155, R12 ;  /* 0x0000009b3737b224 */ /* 0x000fe200078e020c */
[----:B------:R-:W-:Y:S04]  /*33e0*/  BSSY B1, `(.L_x_101) ;  /* 0x0000006000017945 */ /* 0x000fe80003800000 */
[----:B------:R0:W-:Y:S01]  /*33f0*/  @!P3 STG.E.U8 desc[UR36][R6.64+0x39], R55 ;  /* 0x000039370600b986 */ /* 0x0001e2000c101124 */
[----:B------:R-:W-:Y:S05]  /*3400*/  @P5 BRA `(.L_x_102) ;  /* 0x00000000000c5947 */ /* 0x000fea0003800000 */
[----:B--2---:R-:W1:Y:S02]  /*3410*/  LDG.E.U8 R157, desc[UR36][R8.64+0x40] ;  /* 0x00004024089d7981 */ /* 0x004e64000c1e1100 */
[----:B-1----:R-:W-:-:S05]  /*3420*/  PRMT R3, R157, 0x8880, RZ ;  /* 0x000088809d037816 */ /* 0x002fca00000000ff */
[----:B------:R-:W-:-:S07]  /*3430*/  IMAD R12, R3, R156, RZ ;  /* 0x0000009c030c7224 */ /* 0x000fce00078e02ff */
.L_x_102:
[----:B------:R-:W-:Y:S05]  /*3440*/  BSYNC B1 ;  /* 0x0000000000017941 */ /* 0x000fea0003800000 */
.L_x_101:
[----:B-1----:R-:W-:Y:S01]  /*3450*/  @!P5 IMAD R3, R56, R155, R12 ;  /* 0x0000009b3803d224 */ /* 0x002fe200078e020c */
[----:B------:R-:W-:Y:S04]  /*3460*/  BSSY B1, `(.L_x_103) ;  /* 0x0000006000017945 */ /* 0x000fe80003800000 */
[----:B------:R1:W-:Y:S01]  /*3470*/  @!P5 STG.E.U8 desc[UR36][R4.64+0x40], R3 ;  /* 0x000040030400d986 */ /* 0x0003e2000c101124 */
[----:B------:R-:W-:Y:S05]  /*3480*/  @P2 BRA `(.L_x_104) ;  /* 0x00000000000c2947 */ /* 0x000fea0003800000 */
[----:B--2---:R-:W1:Y:S02]  /*3490*/  LDG.E.U8 R157, desc[UR36][R8.64+0x41] ;  /* 0x00004124089d7981 */ /* 0x004e64000c1e1100 */
[----:B-1----:R-:W-:-:S05]  /*34a0*/  PRMT R3, R157, 0x8880, RZ ;  /* 0x000088809d037816 */ /* 0x002fca00000000ff */
[----:B------:R-:W-:-:S07]  /*34b0*/  IMAD R12, R3, R156, RZ ;  /* 0x0000009c030c7224 */ /* 0x000fce00078e02ff */
.L_x_104:
[----:B------:R-:W-:Y:S05]  /*34c0*/  BSYNC B1 ;  /* 0x0000000000017941 */ /* 0x000fea0003800000 */
.L_x_103:
        /* <DEDUP_REMOVED lines=11> */
.L_x_106:
[----:B------:R-:W-:Y:S05]  /*3580*/  BSYNC B1 ;  /* 0x0000000000017941 */ /* 0x000fea0003800000 */
.L_x_105:
[----:B-1----:R-:W-:Y:S01]  /*3590*/  @!P4 IMAD R3, R58, R155, R12 ;  /* 0x0000009b3a03c224 */ /* 0x002fe200078e020c */
[----:B------:R-:W-:Y:S04]  /*35a0*/  BSSY B1, `(.L_x_107) ;  /* 0x0000006000017945 */ /* 0x000fe80003800000 */
[----:B------:R1:W-:Y:S01]  /*35b0*/  @!P4 STG.E.U8 desc[UR36][R6.64+0x40], R3 ;  /* 0x000040030600c986 */ /* 0x0003e2000c101124 */
[----:B------:R-:W-:Y:S05]  /*35c0*/  @P3 BRA `(.L_x_108) ;  /* 0x00000000000c3947 */ /* 0x000fea0003800000 */
[----:B--2---:R-:W1:Y:S02]  /*35d0*/  LDG.E.U8 R157, desc[UR36][R10.64+0x41] ;  /* 0x000041240a9d7981 */ /* 0x004e64000c1e1100 */
[----:B-1----:R-:W-:-:S05]  /*35e0*/  PRMT R3, R157, 0x8880, RZ ;  /* 0x000088809d037816 */ /* 0x002fca00000000ff */
[----:B------:R-:W-:-:S07]  /*35f0*/  IMAD R12, R3, R156, RZ ;  /* 0x0000009c030c7224 */ /* 0x000fce00078e02ff */
.L_x_108:
[----:B------:R-:W-:Y:S05]  /*3600*/  BSYNC B1 ;  /* 0x0000000000017941 */ /* 0x000fea0003800000 */
.L_x_107:
[----:B------:R-:W-:Y:S01]  /*3610*/  @!P3 IMAD R59, R59, R155, R12 ;  /* 0x0000009b3b3bb224 */ /* 0x000fe200078e020c */
[----:B------:R-:W-:Y:S04]  /*3620*/  BSSY B1, `(.L_x_109) ;  /* 0x0000006000017945 */ /* 0x000fe80003800000 */
[----:B------:R0:W-:Y:S01]  /*3630*/  @!P3 STG.E.U8 desc[UR36][R6.64+0x41], R59 ;  /* 0x0000413b0600b986 */ /* 0x0001e2000c101124 */
[----:B------:R-:W-:Y:S05]  /*3640*/  @P5 BRA `(.L_x_110) ;  /* 0x00000000000c5947 */ /* 0x000fea0003800000 */
[----:B--2---:R-:W1:Y:S02]  /*3650*/  LDG.E.U8 R157, desc[UR36][R8.64+0x48] ;  /* 0x00004824089d7981 */ /* 0x004e64000c1e1100 */
[----:B-1----:R-:W-:-:S05]  /*3660*/  PRMT R3, R157, 0x8880, RZ ;  /* 0x000088809d037816 */ /* 0x002fca00000000ff */
[----:B------:R-:W-:-:S07]  /*3670*/  IMAD R12, R3, R156, RZ ;  /* 0x0000009c030c7224 */ /* 0x000fce00078e02ff */
.L_x_110:
[----:B------:R-:W-:Y:S05]  /*3680*/  BSYNC B1 ;  /* 0x0000000000017941 */ /* 0x000fea0003800000 */
.L_x_109:
[----:B-1----:R-:W-:Y:S01]  /*3690*/  @!P5 IMAD R3, R60, R155, R12 ;  /* 0x0000009b3c03d224 */ /* 0x002fe200078e020c */
[----:B------:R-:W-:Y:S04]  /*36a0*/  BSSY B1, `(.L_x_111) ;  /* 0x0000006000017945 */ /* 0x000fe80003800000 */
[----:B------:R1:W-:Y:S01]  /*36b0*/  @!P5 STG.E.U8 desc[UR36][R4.64+0x48], R3 ;  /* 0x000048030400d986 */ /* 0x0003e2000c101124 */
[----:B------:R-:W-:Y:S05]  /*36c0*/  @P2 BRA `(.L_x_112) ;  /* 0x00000000000c2947 */ /* 0x000fea0003800000 */
[----:B--2---:R-:W1:Y:S02]  /*36d0*/  LDG.E.U8 R157, desc[UR36][R8.64+0x49] ;  /* 0x00004924089d7981 */ /* 0x004e64000c1e1100 */
[----:B-1----:R-:W-:-:S05]  /*36e0*/  PRMT R3, R157, 0x8880, RZ ;  /* 0x000088809d037816 */ /* 0x002fca00000000ff */
[----:B------:R-:W-:-:S07]  /*36f0*/  IMAD R12, R3, R156, RZ ;  /* 0x0000009c030c7224 */ /* 0x000fce00078e02ff */
.L_x_112:
[----:B------:R-:W-:Y:S05]  /*3700*/  BSYNC B1 ;  /* 0x0000000000017941 */ /* 0x000fea0003800000 */
.L_x_111:
        /* <DEDUP_REMOVED lines=11> */
.L_x_114:
[----:B------:R-:W-:Y:S05]  /*37c0*/  BSYNC B1 ;  /* 0x0000000000017941 */ /* 0x000fea0003800000 */
.L_x_113:
[----:B-1----:R-:W-:Y:S01]  /*37d0*/  @!P4 IMAD R3, R62, R155, R12 ;  /* 0x0000009b3e03c224 */ /* 0x002fe200078e020c */
[----:B------:R-:W-:Y:S04]  /*37e0*/  BSSY B1, `(.L_x_115) ;  /* 0x0000006000017945 */ /* 0x000fe80003800000 */
[----:B------:R1:W-:Y:S01]  /*37f0*/  @!P4 STG.E.U8 desc[UR36][R6.64+0x48], R3 ;  /* 0x000048030600c986 */ /* 0x0003e2000c101124 */
[----:B------:R-:W-:Y:S05]  /*3800*/  @P3 BRA `(.L_x_116) ;  /* 0x00000000000c3947 */ /* 0x000fea0003800000 */
[----:B--2---:R-:W1:Y:S02]  /*3810*/  LDG.E.U8 R157, desc[UR36][R10.64+0x49] ;  /* 0x000049240a9d7981 */ /* 0x004e64000c1e1100 */
[----:B-1----:R-:W-:-:S05]  /*3820*/  PRMT R3, R157, 0x8880, RZ ;  /* 0x000088809d037816 */ /* 0x002fca00000000ff */
[----:B------:R-:W-:-:S07]  /*3830*/  IMAD R12, R3, R156, RZ ;  /* 0x0000009c030c7224 */ /* 0x000fce00078e02ff */
.L_x_116:
[----:B------:R-:W-:Y:S05]  /*3840*/  BSYNC B1 ;  /* 0x0000000000017941 */ /* 0x000fea0003800000 */
.L_x_115:
[----:B------:R-:W-:Y:S01]  /*3850*/  @!P3 IMAD R63, R63, R155, R12 ;  /* 0x0000009b3f3fb224 */ /* 0x000fe200078e020c */
[----:B------:R-:W-:Y:S04]  /*3860*/  BSSY B1, `(.L_x_117) ;  /* 0x0000006000017945 */ /* 0x000fe80003800000 */
[----:B------:R0:W-:Y:S01]  /*3870*/  @!P3 STG.E.U8 desc[UR36][R6.64+0x49], R63 ;  /* 0x0000493f0600b986 */ /* 0x0001e2000c101124 */
[----:B------:R-:W-:Y:S05]  /*3880*/  @P5 BRA `(.L_x_118) ;  /* 0x00000000000c5947 */ /* 0x000fea0003800000 */
[----:B--2---:R-:W1:Y:S02]  /*3890*/  LDG.E.U8 R157, desc[UR36][R8.64+0x50] ;  /* 0x00005024089d7981 */ /* 0x004e64000c1e1100 */
[----:B-1----:R-:W-:-:S05]  /*38a0*/  PRMT R3, R157, 0x8880, RZ ;  /* 0x000088809d037816 */ /* 0x002fca00000000ff */
[----:B------:R-:W-:-:S07]  /*38b0*/  IMAD R12, R3, R156, RZ ;  /* 0x0000009c030c7224 */ /* 0x000fce00078e02ff */
.L_x_118:
[----:B------:R-:W-:Y:S05]  /*38c0*/  BSYNC B1 ;  /* 0x0000000000017941 */ /* 0x000fea0003800000 */
.L_x_117:
[----:B-1----:R-:W-:Y:S01]  /*38d0*/  @!P5 IMAD R3, R64, R155, R12 ;  /* 0x0000009b4003d224 */ /* 0x002fe200078e020c */
[----:B------:R-:W-:Y:S04]  /*38e0*/  BSSY B1, `(.L_x_119) ;  /* 0x0000006000017945 */ /* 0x000fe80003800000 */
[----:B------:R1:W-:Y:S01]  /*38f0*/  @!P5 STG.E.U8 desc[UR36][R4.64+0x50], R3 ;  /* 0x000050030400d986 */ /* 0x0003e2000c101124 */
[----:B------:R-:W-:Y:S05]  /*3900*/  @P2 BRA `(.L_x_120) ;  /* 0x00000000000c2947 */ /* 0x000fea0003800000 */
[----:B--2---:R-:W1:Y:S02]  /*3910*/  LDG.E.U8 R157, desc[UR36][R8.64+0x51] ;  /* 0x00005124089d7981 */ /* 0x004e64000c1e1100 */
[----:B-1----:R-:W-:-:S05]  /*3920*/  PRMT R3, R157, 0x8880, RZ ;  /* 0x000088809d037816 */ /* 0x002fca00000000ff */
[----:B------:R-:W-:-:S07]  /*3930*/  IMAD R12, R3, R156, RZ ;  /* 0x0000009c030c7224 */ /* 0x000fce00078e02ff */
.L_x_120:
[----:B------:R-:W-:Y:S05]  /*3940*/  BSYNC B1 ;  /* 0x0000000000017941 */ /* 0x000fea0003800000 */
.L_x_119:
        /* <DEDUP_REMOVED lines=11> */
.L_x_122:
[----:B------:R-:W-:Y:S05]  /*3a00*/  BSYNC B1 ;  /* 0x0000000000017941 */ /* 0x000fea0003800000 */
.L_x_121:
[----:B-1----:R-:W-:Y:S01]  /*3a10*/  @!P4 IMAD R3, R66, R155, R12 ;  /* 0x0000009b4203c224 */ /* 0x002fe200078e020c */
[----:B------:R-:W-:Y:S04]  /*3a20*/  BSSY B1, `(.L_x_123) ;  /* 0x0000006000017945 */ /* 0x000fe80003800000 */
[----:B------:R1:W-:Y:S01]  /*3a30*/  @!P4 STG.E.U8 desc[UR36][R6.64+0x50], R3 ;  /* 0x000050030600c986 */ /* 0x0003e2000c101124 */
[----:B------:R-:W-:Y:S05]  /*3a40*/  @P3 BRA `(.L_x_124) ;  /* 0x00000000000c3947 */ /* 0x000fea0003800000 */
[----:B--2---:R-:W1:Y:S02]  /*3a50*/  LDG.E.U8 R157, desc[UR36][R10.64+0x51] ;  /* 0x000051240a9d7981 */ /* 0x004e64000c1e1100 */
[----:B-1----:R-:W-:-:S05]  /*3a60*/  PRMT R3, R157, 0x8880, RZ ;  /* 0x000088809d037816 */ /* 0x002fca00000000ff */
[----:B------:R-:W-:-:S07]  /*3a70*/  IMAD R12, R3, R156, RZ ;  /* 0x0000009c030c7224 */ /* 0x000fce00078e02ff */
.L_x_124:
[----:B------:R-:W-:Y:S05]  /*3a80*/  BSYNC B1 ;  /* 0x0000000000017941 */ /* 0x000fea0003800000 */
.L_x_123:
[----:B------:R-:W-:Y:S01]  /*3a90*/  @!P3 IMAD R67, R67, R155, R12 ;  /* 0x0000009b4343b224 */ /* 0x000fe200078e020c */
[----:B------:R-:W-:Y:S04]  /*3aa0*/  BSSY B1, `(.L_x_125) ;  /* 0x0000006000017945 */ /* 0x000fe80003800000 */
[----:B------:R0:W-:Y:S01]  /*3ab0*/  @!P3 STG.E.U8 desc[UR36][R6.64+0x51], R67 ;  /* 0x000051430600b986 */ /* 0x0001e2000c101124 */
[----:B------:R-:W-:Y:S05]  /*3ac0*/  @P5 BRA `(.L_x_126) ;  /* 0x00000000000c5947 */ /* 0x000fea0003800000 */
[----:B--2---:R-:W1:Y:S02]  /*3ad0*/  LDG.E.U8 R157, desc[UR36][R8.64+0x58] ;  /* 0x00005824089d7981 */ /* 0x004e64000c1e1100 */
[----:B-1----:R-:W-:-:S05]  /*3ae0*/  PRMT R3, R157, 0x8880, RZ ;  /* 0x000088809d037816 */ /* 0x002fca00000000ff */
[----:B------:R-:W-:-:S07]  /*3af0*/  IMAD R12, R3, R156, RZ ;  /* 0x0000009c030c7224 */ /* 0x000fce00078e02ff */
.L_x_126:
[----:B------:R-:W-:Y:S05]  /*3b00*/  BSYNC B1 ;  /* 0x0000000000017941 */ /* 0x000fea0003800000 */
.L_x_125:
[----:B-1----:R-:W-:Y:S01]  /*3b10*/  @!P5 IMAD R3, R68, R155, R12 ;  /* 0x0000009b4403d224 */ /* 0x002fe200078e020c */
[----:B------:R-:W-:Y:S04]  /*3b20*/  BSSY B1, `(.L_x_127) ;  /* 0x0000006000017945 */ /* 0x000fe80003800000 */
[----:B------:R1:W-:Y:S01]  /*3b30*/  @!P5 STG.E.U8 desc[UR36][R4.64+0x58], R3 ;  /* 0x000058030400d986 */ /* 0x0003e2000c101124 */
[----:B------:R-:W-:Y:S05]  /*3b40*/  @P2 BRA `(.L_x_128) ;  /* 0x00000000000c2947 */ /* 0x000fea0003800000 */
[----:B--2---:R-:W1:Y:S02]  /*3b50*/  LDG.E.U8 R157, desc[UR36][R8.64+0x59] ;  /* 0x00005924089d7981 */ /* 0x004e64000c1e1100 */
[----:B-1----:R-:W-:-:S05]  /*3b60*/  PRMT R3, R157, 0x8880, RZ ;  /* 0x000088809d037816 */ /* 0x002fca00000000ff */
[----:B------:R-:W-:-:S07]  /*3b70*/  IMAD R12, R3, R156, RZ ;  /* 0x0000009c030c7224 */ /* 0x000fce00078e02ff */
.L_x_128:
[----:B------:R-:W-:Y:S05]  /*3b80*/  BSYNC B1 ;  /* 0x0000000000017941 */ /* 0x000fea0003800000 */
.L_x_127:
        /* <DEDUP_REMOVED lines=11> */
.L_x_130:
[----:B------:R-:W-:Y:S05]  /*3c40*/  BSYNC B1 ;  /* 0x0000000000017941 */ /* 0x000fea0003800000 */
.L_x_129:
[----:B-1----:R-:W-:Y:S01]  /*3c50*/  @!P4 IMAD R3, R70, R155, R12 ;  /* 0x0000009b4603c224 */ /* 0x002fe200078e020c */
[----:B------:R-:W-:Y:S04]  /*3c60*/  BSSY B1, `(.L_x_131) ;  /* 0x0000006000017945 */ /* 0x000fe80003800000 */
[----:B------:R1:W-:Y:S01]  /*3c70*/  @!P4 STG.E.U8 desc[UR36][R6.64+0x58], R3 ;  /* 0x000058030600c986 */ /* 0x0003e2000c101124 */
[----:B------:R-:W-:Y:S05]  /*3c80*/  @P3 BRA `(.L_x_132) ;  /* 0x00000000000c3947 */ /* 0x000fea0003800000 */
[----:B--2---:R-:W1:Y:S02]  /*3c90*/  LDG.E.U8 R157, desc[UR36][R10.64+0x59] ;  /* 0x000059240a9d7981 */ /* 0x004e64000c1e1100 */
[----:B-1----:R-:W-:-:S05]  /*3ca0*/  PRMT R3, R157, 0x8880, RZ ;  /* 0x000088809d037816 */ /* 0x002fca00000000ff */
[----:B------:R-:W-:-:S07]  /*3cb0*/  IMAD R12, R3, R156, RZ ;  /* 0x0000009c030c7224 */ /* 0x000fce00078e02ff */
.L_x_132:
[----:B------:R-:W-:Y:S05]  /*3cc0*/  BSYNC B1 ;  /* 0x0000000000017941 */ /* 0x000fea0003800000 */
.L_x_131:
[----:B------:R-:W-:Y:S01]  /*3cd0*/  @!P3 IMAD R71, R71, R155, R12 ;  /* 0x0000009b4747b224 */ /* 0x000fe200078e020c */
[----:B------:R-:W-:Y:S04]  /*3ce0*/  BSSY B1, `(.L_x_133) ;  /* 0x0000006000017945 */ /* 0x000fe80003800000 */
[----:B------:R0:W-:Y:S01]  /*3cf0*/  @!P3 STG.E.U8 desc[UR36][R6.64+0x59], R71 ;  /* 0x000059470600b986 */ /* 0x0001e2000c101124 */
[----:B------:R-:W-:Y:S05]  /*3d00*/  @P5 BRA `(.L_x_134) ;  /* 0x00000000000c5947 */ /* 0x000fea0003800000 */
[----:B--2---:R-:W1:Y:S02]  /*3d10*/  LDG.E.U8 R157, desc[UR36][R8.64+0x60] ;  /* 0x00006024089d7981 */ /* 0x004e64000c1e1100 */
[----:B-1----:R-:W-:-:S05]  /*3d20*/  PRMT R3, R157, 0x8880, RZ ;  /* 0x000088809d037816 */ /* 0x002fca00000000ff */
[----:B------:R-:W-:-:S07]  /*3d30*/  IMAD R12, R3, R156, RZ ;  /* 0x0000009c030c7224 */ /* 0x000fce00078e02ff */
.L_x_134:
[----:B------:R-:W-:Y:S05]  /*3d40*/  BSYNC B1 ;  /* 0x0000000000017941 */ /* 0x000fea0003800000 */
.L_x_133:
[----:B-1----:R-:W-:Y:S01]  /*3d50*/  @!P5 IMAD R3, R72, R155, R12 ;  /* 0x0000009b4803d224 */ /* 0x002fe200078e020c */
[----:B------:R-:W-:Y:S04]  /*3d60*/  BSSY B1, `(.L_x_135) ;  /* 0x0000006000017945 */ /* 0x000fe80003800000 */
[----:B------:R1:W-:Y:S01]  /*3d70*/  @!P5 STG.E.U8 desc[UR36][R4.64+0x60], R3 ;  /* 0x000060030400d986 */ /* 0x0003e2000c101124 */
[----:B------:R-:W-:Y:S05]  /*3d80*/  @P2 BRA `(.L_x_136) ;  /* 0x00000000000c2947 */ /* 0x000fea0003800000 */
[----:B--2---:R-:W1:Y:S02]  /*3d90*/  LDG.E.U8 R157, desc[UR36][R8.64+0x61] ;  /* 0x00006124089d7981 */ /* 0x004e64000c1e1100 */
[----:B-1----:R-:W-:-:S05]  /*3da0*/  PRMT R3, R157, 0x8880, RZ ;  /* 0x000088809d037816 */ /* 0x002fca00000000ff */
[----:B------:R-:W-:-:S07]  /*3db0*/  IMAD R12, R3, R156, RZ ;  /* 0x0000009c030c7224 */ /* 0x000fce00078e02ff */
.L_x_136:
[----:B------:R-:W-:Y:S05]  /*3dc0*/  BSYNC B1 ;  /* 0x0000000000017941 */ /* 0x000fea0003800000 */
.L_x_135:
        /* <DEDUP_REMOVED lines=11> */
.L_x_138:
[----:B------:R-:W-:Y:S05]  /*3e80*/  BSYNC B1 ;  /* 0x0000000000017941 */ /* 0x000fea0003800000 */
.L_x_137:
[----:B-1----:R-:W-:Y:S01]  /*3e90*/  @!P4 IMAD R3, R74, R155, R12 ;  /* 0x0000009b4a03c224 */ /* 0x002fe200078e020c */
[----:B------:R-:W-:Y:S04]  /*3ea0*/  BSSY B1, `(.L_x_139) ;  /* 0x0000006000017945 */ /* 0x000fe80003800000 */
[----:B------:R1:W-:Y:S01]  /*3eb0*/  @!P4 STG.E.U8 desc[UR36][R6.64+0x60], R3 ;  /* 0x000060030600c986 */ /* 0x0003e2000c101124 */
[----:B------:R-:W-:Y:S05]  /*3ec0*/  @P3 BRA `(.L_x_140) ;  /* 0x00000000000c3947 */ /* 0x000fea0003800000 */
[----:B--2---:R-:W1:Y:S02]  /*3ed0*/  LDG.E.U8 R157, desc[UR36][R10.64+0x61] ;  /* 0x000061240a9d7981 */ /* 0x004e64000c1e1100 */
[----:B-1----:R-:W-:-:S05]  /*3ee0*/  PRMT R3, R157, 0x8880, RZ ;  /* 0x000088809d037816 */ /* 0x002fca00000000ff */
[----:B------:R-:W-:-:S07]  /*3ef0*/  IMAD R12, R3, R156, RZ ;  /* 0x0000009c030c7224 */ /* 0x000fce00078e02ff */
.L_x_140:
[----:B------:R-:W-:Y:S05]  /*3f00*/  BSYNC B1 ;  /* 0x0000000000017941 */ /* 0x000fea0003800000 */
.L_x_139:
[----:B------:R-:W-:Y:S01]  /*3f10*/  @!P3 IMAD R75, R75, R155, R12 ;  /* 0x0000009b4b4bb224 */ /* 0x000fe200078e020c */
[----:B------:R-:W-:Y:S04]  /*3f20*/  BSSY B1, `(.L_x_141) ;  /* 0x0000006000017945 */ /* 0x000fe80003800000 */
[----:B------:R0:W-:Y:S01]  /*3f30*/  @!P3 STG.E.U8 desc[UR36][R6.64+0x61], R75 ;  /* 0x0000614b0600b986 */ /* 0x0001e2000c101124 */
[----:B------:R-:W-:Y:S05]  /*3f40*/  @P5 BRA `(.L_x_142) ;  /* 0x00000000000c5947 */ /* 0x000fea0003800000 */
[----:B--2---:R-:W1:Y:S02]  /*3f50*/  LDG.E.U8 R157, desc[UR36][R8.64+0x68] ;  /* 0x00006824089d7981 */ /* 0x004e64000c1e1100 */
[----:B-1----:R-:W-:-:S05]  /*3f60*/  PRMT R3, R157, 0x8880, RZ ;  /* 0x000088809d037816 */ /* 0x002fca00000000ff */
[----:B------:R-:W-:-:S07]  /*3f70*/  IMAD R12, R3, R156, RZ ;  /* 0x0000009c030c7224 */ /* 0x000fce00078e02ff */
.L_x_142:
[----:B------:R-:W-:Y:S05]  /*3f80*/  BSYNC B1 ;  /* 0x0000000000017941 */ /* 0x000fea0003800000 */
.L_x_141:
[----:B-1----:R-:W-:Y:S01]  /*3f90*/  @!P5 IMAD R3, R76, R155, R12 ;  /* 0x0000009b4c03d224 */ /* 0x002fe200078e020c */
[----:B------:R-:W-:Y:S04]  /*3fa0*/  BSSY B1, `(.L_x_143) ;  /* 0x0000006000017945 */ /* 0x000fe80003800000 */
[----:B------:R1:W-:Y:S01]  /*3fb0*/  @!P5 STG.E.U8 desc[UR36][R4.64+0x68], R3 ;  /* 0x000068030400d986 */ /* 0x0003e2000c101124 */
[----:B------:R-:W-:Y:S05]  /*3fc0*/  @P2 BRA `(.L_x_144) ;  /* 0x00000000000c2947 */ /* 0x000fea0003800000 */
[----:B--2---:R-:W1:Y:S02]  /*3fd0*/  LDG.E.U8 R157, desc[UR36][R8.64+0x69] ;  /* 0x00006924089d7981 */ /* 0x004e64000c1e1100 */
[----:B-1----:R-:W-:-:S05]  /*3fe0*/  PRMT R3, R157, 0x8880, RZ ;  /* 0x000088809d037816 */ /* 0x002fca00000000ff */
[----:B------:R-:W-:-:S07]  /*3ff0*/  IMAD R12, R3, R156, RZ ;  /* 0x0000009c030c7224 */ /* 0x000fce00078e02ff */
.L_x_144:
[----:B------:R-:W-:Y:S05]  /*4000*/  BSYNC B1 ;  /* 0x0000000000017941 */ /* 0x000fea0003800000 */
.L_x_143:
        /* <DEDUP_REMOVED lines=11> */
.L_x_146:
[----:B------:R-:W-:Y:S05]  /*40c0*/  BSYNC B1 ;  /* 0x0000000000017941 */ /* 0x000fea0003800000 */
.L_x_145:
[----:B-1----:R-:W-:Y:S01]  /*40d0*/  @!P4 IMAD R3, R78, R155, R12 ;  /* 0x0000009b4e03c224 */ /* 0x002fe200078e020c */
[----:B------:R-:W-:Y:S04]  /*40e0*/  BSSY B1, `(.L_x_147) ;  /* 0x0000006000017945 */ /* 0x000fe80003800000 */
[----:B------:R1:W-:Y:S01]  /*40f0*/  @!P4 STG.E.U8 desc[UR36][R6.64+0x68], R3 ;  /* 0x000068030600c986 */ /* 0x0003e2000c101124 */
[----:B------:R-:W-:Y:S05]  /*4100*/  @P3 BRA `(.L_x_148) ;  /* 0x00000000000c3947 */ /* 0x000fea0003800000 */
[----:B--2---:R-:W1:Y:S02]  /*4110*/  LDG.E.U8 R157, desc[UR36][R10.64+0x69] ;  /* 0x000069240a9d7981 */ /* 0x004e64000c1e1100 */
[----:B-1----:R-:W-:-:S05]  /*4120*/  PRMT R3, R157, 0x8880, RZ ;  /* 0x000088809d037816 */ /* 0x002fca00000000ff */
[----:B------:R-:W-:-:S07]  /*4130*/  IMAD R12, R3, R156, RZ ;  /* 0x0000009c030c7224 */ /* 0x000fce00078e02ff */
.L_x_148:
[----:B------:R-:W-:Y:S05]  /*4140*/  BSYNC B1 ;  /* 0x0000000000017941 */ /* 0x000fea0003800000 */
.L_x_147:
[----:B------:R-:W-:Y:S01]  /*4150*/  @!P3 IMAD R79, R79, R155, R12 ;  /* 0x0000009b4f4fb224 */ /* 0x000fe200078e020c */
[----:B------:R-:W-:Y:S04]  /*4160*/  BSSY B1, `(.L_x_149) ;  /* 0x0000006000017945 */ /* 0x000fe80003800000 */
[----:B------:R0:W-:Y:S01]  /*4170*/  @!P3 STG.E.U8 desc[UR36][R6.64+0x69], R79 ;  /* 0x0000694f0600b986 */ /* 0x0001e2000c101124 */
[----:B------:R-:W-:Y:S05]  /*4180*/  @P5 BRA `(.L_x_150) ;  /* 0x00000000000c5947 */ /* 0x000fea0003800000 */
[----:B--2---:R-:W1:Y:S02]  /*4190*/  LDG.E.U8 R157, desc[UR36][R8.64+0x70] ;  /* 0x00007024089d7981 */ /* 0x004e64000c1e1100 */
[----:B-1----:R-:W-:-:S05]  /*41a0*/  PRMT R3, R157, 0x8880, RZ ;  /* 0x000088809d037816 */ /* 0x002fca00000000ff */
[----:B------:R-:W-:-:S07]  /*41b0*/  IMAD R12, R3, R156, RZ ;  /* 0x0000009c030c7224 */ /* 0x000fce00078e02ff */
.L_x_150:
[----:B------:R-:W-:Y:S05]  /*41c0*/  BSYNC B1 ;  /* 0x0000000000017941 */ /* 0x000fea0003800000 */
.L_x_149:
[----:B-1----:R-:W-:Y:S01]  /*41d0*/  @!P5 IMAD R3, R80, R155, R12 ;  /* 0x0000009b5003d224 */ /* 0x002fe200078e020c */
[----:B------:R-:W-:Y:S04]  /*41e0*/  BSSY B1, `(.L_x_151) ;  /* 0x0000006000017945 */ /* 0x000fe80003800000 */
[----:B------:R1:W-:Y:S01]  /*41f0*/  @!P5 STG.E.U8 desc[UR36][R4.64+0x70], R3 ;  /* 0x000070030400d986 */ /* 0x0003e2000c101124 */
[----:B------:R-:W-:Y:S05]  /*4200*/  @P2 BRA `(.L_x_152) ;  /* 0x00000000000c2947 */ /* 0x000fea0003800000 */
[----:B--2---:R-:W1:Y:S02]  /*4210*/  LDG.E.U8 R157, desc[UR36][R8.64+0x71] ;  /* 0x00007124089d7981 */ /* 0x004e64000c1e1100 */
[----:B-1----:R-:W-:-:S05]  /*4220*/  PRMT R3, R157, 0x8880, RZ ;  /* 0x000088809d037816 */ /* 0x002fca00000000ff */
[----:B------:R-:W-:-:S07]  /*4230*/  IMAD R12, R3, R156, RZ ;  /* 0x0000009c030c7224 */ /* 0x000fce00078e02ff */
.L_x_152:
[----:B------:R-:W-:Y:S05]  /*4240*/  BSYNC B1 ;  /* 0x0000000000017941 */ /* 0x000fea0003800000 */
.L_x_151:
        /* <DEDUP_REMOVED lines=11> */
.L_x_154:
[----:B------:R-:W-:Y:S05]  /*4300*/  BSYNC B1 ;  /* 0x0000000000017941 */ /* 0x000fea0003800000 */
.L_x_153:
[----:B-1----:R-:W-:Y:S01]  /*4310*/  @!P4 IMAD R3, R82, R155, R12 ;  /* 0x0000009b5203c224 */ /* 0x002fe200078e020c */
[----:B------:R-:W-:Y:S04]  /*4320*/  BSSY B1, `(.L_x_155) ;  /* 0x0000006000017945 */ /* 0x000fe80003800000 */
[----:B------:R1:W-:Y:S01]  /*4330*/  @!P4 STG.E.U8 desc[UR36][R6.64+0x70], R3 ;  /* 0x000070030600c986 */ /* 0x0003e2000c101124 */
[----:B------:R-:W-:Y:S05]  /*4340*/  @P3 BRA `(.L_x_156) ;  /* 0x00000000000c3947 */ /* 0x000fea0003800000 */
[----:B--2---:R-:W1:Y:S02]  /*4350*/  LDG.E.U8 R157, desc[UR36][R10.64+0x71] ;  /* 0x000071240a9d7981 */ /* 0x004e64000c1e1100 */
[----:B-1----:R-:W-:-:S05]  /*4360*/  PRMT R3, R157, 0x8880, RZ ;  /* 0x000088809d037816 */ /* 0x002fca00000000ff */
[----:B------:R-:W-:-:S07]  /*4370*/  IMAD R12, R3, R156, RZ ;  /* 0x0000009c030c7224 */ /* 0x000fce00078e02ff */
.L_x_156:
[----:B------:R-:W-:Y:S05]  /*4380*/  BSYNC B1 ;  /* 0x0000000000017941 */ /* 0x000fea0003800000 */
.L_x_155:
[----:B------:R-:W-:Y:S01]  /*4390*/  @!P3 IMAD R83, R83, R155, R12 ;  /* 0x0000009b5353b224 */ /* 0x000fe200078e020c */
[----:B------:R-:W-:Y:S04]  /*43a0*/  BSSY B1, `(.L_x_157) ;  /* 0x0000006000017945 */ /* 0x000fe80003800000 */
[----:B------:R0:W-:Y:S01]  /*43b0*/  @!P3 STG.E.U8 desc[UR36][R6.64+0x71], R83 ;  /* 0x000071530600b986 */ /* 0x0001e2000c101124 */
[----:B------:R-:W-:Y:S05]  /*43c0*/  @P5 BRA `(.L_x_158) ;  /* 0x00000000000c5947 */ /* 0x000fea0003800000 */
[----:B--2---:R-:W1:Y:S02]  /*43d0*/  LDG.E.U8 R157, desc[UR36][R8.64+0x78] ;  /* 0x00007824089d7981 */ /* 0x004e64000c1e1100 */
[----:B-1----:R-:W-:-:S05]  /*43e0*/  PRMT R3, R157, 0x8880, RZ ;  /* 0x000088809d037816 */ /* 0x002fca00000000ff */
[----:B------:R-:W-:-:S07]  /*43f0*/  IMAD R12, R3, R156, RZ ;  /* 0x0000009c030c7224 */ /* 0x000fce00078e02ff */
.L_x_158:
[----:B------:R-:W-:Y:S05]  /*4400*/  BSYNC B1 ;  /* 0x0000000000017941 */ /* 0x000fea0003800000 */
.L_x_157:
[----:B-1----:R-:W-:Y:S01]  /*4410*/  @!P5 IMAD R3, R84, R155, R12 ;  /* 0x0000009b5403d224 */ /* 0x002fe200078e020c */
[----:B------:R-:W-:Y:S04]  /*4420*/  BSSY B1, `(.L_x_159) ;  /* 0x0000006000017945 */ /* 0x000fe80003800000 */
[----:B------:R1:W-:Y:S01]  /*4430*/  @!P5 STG.E.U8 desc[UR36][R4.64+0x78], R3 ;  /* 0x000078030400d986 */ /* 0x0003e2000c101124 */
[----:B------:R-:W-:Y:S05]  /*4440*/  @P2 BRA `(.L_x_160) ;  /* 0x00000000000c2947 */ /* 0x000fea0003800000 */
[----:B--2---:R-:W1:Y:S02]  /*4450*/  LDG.E.U8 R157, desc[UR36][R8.64+0x79] ;  /* 0x00007924089d7981 */ /* 0x004e64000c1e1100 */
[----:B-1----:R-:W-:-:S05]  /*4460*/  PRMT R3, R157, 0x8880, RZ ;  /* 0x000088809d037816 */ /* 0x002fca00000000ff */
[----:B------:R-:W-:-:S07]  /*4470*/  IMAD R12, R3, R156, RZ ;  /* 0x0000009c030c7224 */ /* 0x000fce00078e02ff */
.L_x_160:
[----:B------:R-:W-:Y:S05]  /*4480*/  BSYNC B1 ;  /* 0x0000000000017941 */ /* 0x000fea0003800000 */
.L_x_159:
        /* <DEDUP_REMOVED lines=11> */
.L_x_162:
[----:B------:R-:W-:Y:S05]  /*4540*/  BSYNC B1 ;  /* 0x0000000000017941 */ /* 0x000fea0003800000 */
.L_x_161:
[----:B-1----:R-:W-:Y:S01]  /*4550*/  @!P4 IMAD R3, R86, R155, R12 ;  /* 0x0000009b5603c224 */ /* 0x002fe200078e020c */
[----:B------:R-:W-:Y:S04]  /*4560*/  BSSY B1, `(.L_x_163) ;  /* 0x0000006000017945 */ /* 0x000fe80003800000 */
[----:B------:R1:W-:Y:S01]  /*4570*/  @!P4 STG.E.U8 desc[UR36][R6.64+0x78], R3 ;  /* 0x000078030600c986 */ /* 0x0003e2000c101124 */
[----:B------:R-:W-:Y:S05]  /*4580*/  @P3 BRA `(.L_x_164) ;  /* 0x00000000000c3947 */ /* 0x000fea0003800000 */
[----:B--2---:R-:W1:Y:S02]  /*4590*/  LDG.E.U8 R157, desc[UR36][R10.64+0x79] ;  /* 0x000079240a9d7981 */ /* 0x004e64000c1e1100 */
[----:B-1----:R-:W-:-:S05]  /*45a0*/  PRMT R3, R157, 0x8880, RZ ;  /* 0x000088809d037816 */ /* 0x002fca00000000ff */
[----:B------:R-:W-:-:S07]  /*45b0*/  IMAD R12, R3, R156, RZ ;  /* 0x0000009c030c7224 */ /* 0x000fce00078e02ff */
.L_x_164:
[----:B------:R-:W-:Y:S05]  /*45c0*/  BSYNC B1 ;  /* 0x0000000000017941 */ /* 0x000fea0003800000 */
.L_x_163:
[----:B------:R-:W-:Y:S01]  /*45d0*/  @!P3 IMAD R87, R87, R155, R12 ;  /* 0x0000009b5757b224 */ /* 0x000fe200078e020c */
[----:B------:R-:W-:Y:S04]  /*45e0*/  BSSY B1, `(.L_x_165) ;  /* 0x0000006000017945 */ /* 0x000fe80003800000 */
[----:B------:R0:W-:Y:S01]  /*45f0*/  @!P3 STG.E.U8 desc[UR36][R6.64+0x79], R87 ;  /* 0x000079570600b986 */ /* 0x0001e2000c101124 */
[----:B------:R-:W-:Y:S05]  /*4600*/  @P5 BRA `(.L_x_166) ;  /* 0x00000000000c5947 */ /* 0x000fea0003800000 */
[----:B--2---:R-:W1:Y:S02]  /*4610*/  LDG.E.U8 R157, desc[UR36][R8.64+0x80] ;  /* 0x00008024089d7981 */ /* 0x004e64000c1e1100 */
[----:B-1----:R-:W-:-:S05]  /*4620*/  PRMT R3, R157, 0x8880, RZ ;  /* 0x000088809d037816 */ /* 0x002fca00000000ff */
[----:B------:R-:W-:-:S07]  /*4630*/  IMAD R12, R3, R156, RZ ;  /* 0x0000009c030c7224 */ /* 0x000fce00078e02ff */
.L_x_166:
[----:B------:R-:W-:Y:S05]  /*4640*/  BSYNC B1 ;  /* 0x0000000000017941 */ /* 0x000fea0003800000 */
.L_x_165:
[----:B-1----:R-:W-:Y:S01]  /*4650*/  @!P5 IMAD R3, R88, R155, R12 ;  /* 0x0000009b5803d224 */ /* 0x002fe200078e020c */
[----:B------:R-:W-:Y:S04]  /*4660*/  BSSY B1, `(.L_x_167) ;  /* 0x0000006000017945 */ /* 0x000fe80003800000 */
[----:B------:R1:W-:Y:S01]  /*4670*/  @!P5 STG.E.U8 desc[UR36][R4.64+0x80], R3 ;  /* 0x000080030400d986 */ /* 0x0003e2000c101124 */
[----:B------:R-:W-:Y:S05]  /*4680*/  @P2 BRA `(.L_x_168) ;  /* 0x00000000000c2947 */ /* 0x000fea0003800000 */
[----:B--2---:R-:W1:Y:S02]  /*4690*/  LDG.E.U8 R157, desc[UR36][R8.64+0x81] ;  /* 0x00008124089d7981 */ /* 0x004e64000c1e1100 */
[----:B-1----:R-:W-:-:S05]  /*46a0*/  PRMT R3, R157, 0x8880, RZ ;  /* 0x000088809d037816 */ /* 0x002fca00000000ff */
[----:B------:R-:W-:-:S07]  /*46b0*/  IMAD R12, R3, R156, RZ ;  /* 0x0000009c030c7224 */ /* 0x000fce00078e02ff */
.L_x_168:
[----:B------:R-:W-:Y:S05]  /*46c0*/  BSYNC B1 ;  /* 0x0000000000017941 */ /* 0x000fea0003800000 */
.L_x_167:
        /* <DEDUP_REMOVED lines=11> */
.L_x_170:
[----:B------:R-:W-:Y:S05]  /*4780*/  BSYNC B1 ;  /* 0x0000000000017941 */ /* 0x000fea0003800000 */
.L_x_169:
[----:B-1----:R-:W-:Y:S01]  /*4790*/  @!P4 IMAD R3, R90, R155, R12 ;  /* 0x0000009b5a03c224 */ /* 0x002fe200078e020c */
[----:B------:R-:W-:Y:S04]  /*47a0*/  BSSY B1, `(.L_x_171) ;  /* 0x0000006000017945 */ /* 0x000fe80003800000 */
[----:B------:R1:W-:Y:S01]  /*47b0*/  @!P4 STG.E.U8 desc[UR36][R6.64+0x80], R3 ;  /* 0x000080030600c986 */ /* 0x0003e2000c101124 */
[----:B------:R-:W-:Y:S05]  /*47c0*/  @P3 BRA `(.L_x_172) ;  /* 0x00000000000c3947 */ /* 0x000fea0003800000 */
[----:B--2---:R-:W1:Y:S02]  /*47d0*/  LDG.E.U8 R157, desc[UR36][R10.64+0x81] ;  /* 0x000081240a9d7981 */ /* 0x004e64000c1e1100 */
[----:B-1----:R-:W-:-:S05]  /*47e0*/  PRMT R3, R157, 0x8880, RZ ;  /* 0x000088809d037816 */ /* 0x002fca00000000ff */
[----:B------:R-:W-:-:S07]  /*47f0*/  IMAD R12, R3, R156, RZ ;  /* 0x0000009c030c7224 */ /* 0x000fce00078e02ff */
.L_x_172:
[----:B------:R-:W-:Y:S05]  /*4800*/  BSYNC B1 ;  /* 0x0000000000017941 */ /* 0x000fea0003800000 */
.L_x_171:
[----:B------:R-:W-:Y:S01]  /*4810*/  @!P3 IMAD R91, R91, R155, R12 ;  /* 0x0000009b5b5bb224 */ /* 0x000fe200078e020c */
[----:B------:R-:W-:Y:S04]  /*4820*/  BSSY B1, `(.L_x_173) ;  /* 0x0000006000017945 */ /* 0x000fe80003800000 */
[----:B------:R0:W-:Y:S01]  /*4830*/  @!P3 STG.E.U8 desc[UR36][R6.64+0x81], R91 ;  /* 0x0000815b0600b986 */ /* 0x0001e2000c101124 */
[----:B------:R-:W-:Y:S05]  /*4840*/  @P5 BRA `(.L_x_174) ;  /* 0x00000000000c5947 */ /* 0x000fea0003800000 */
[----:B--2---:R-:W1:Y:S02]  /*4850*/  LDG.E.U8 R157, desc[UR36][R8.64+0x88] ;  /* 0x00008824089d7981 */ /* 0x004e64000c1e1100 */
[----:B-1----:R-:W-:-:S05]  /*4860*/  PRMT R3, R157, 0x8880, RZ ;  /* 0x000088809d037816 */ /* 0x002fca00000000ff */
[----:B------:R-:W-:-:S07]  /*4870*/  IMAD R12, R3, R156, RZ ;  /* 0x0000009c030c7224 */ /* 0x000fce00078e02ff */
.L_x_174:
[----:B------:R-:W-:Y:S05]  /*4880*/  BSYNC B1 ;  /* 0x0000000000017941 */ /* 0x000fea0003800000 */
.L_x_173:
[----:B-1----:R-:W-:Y:S01]  /*4890*/  @!P5 IMAD R3, R92, R155, R12 ;  /* 0x0000009b5c03d224 */ /* 0x002fe200078e020c */
[----:B------:R-:W-:Y:S04]  /*48a0*/  BSSY B1, `(.L_x_175) ;  /* 0x0000006000017945 */ /* 0x000fe80003800000 */
[----:B------:R1:W-:Y:S01]  /*48b0*/  @!P5 STG.E.U8 desc[UR36][R4.64+0x88], R3 ;  /* 0x000088030400d986 */ /* 0x0003e2000c101124 */
[----:B------:R-:W-:Y:S05]  /*48c0*/  @P2 BRA `(.L_x_176) ;  /* 0x00000000000c2947 */ /* 0x000fea0003800000 */
[----:B--2---:R-:W1:Y:S02]  /*48d0*/  LDG.E.U8 R157, desc[UR36][R8.64+0x89] ;  /* 0x00008924089d7981 */ /* 0x004e64000c1e1100 */
[----:B-1----:R-:W-:-:S05]  /*48e0*/  PRMT R3, R157, 0x8880, RZ ;  /* 0x000088809d037816 */ /* 0x002fca00000000ff */
[----:B------:R-:W-:-:S07]  /*48f0*/  IMAD R12, R3, R156, RZ ;  /* 0x0000009c030c7224 */ /* 0x000fce00078e02ff */
.L_x_176:
[----:B------:R-:W-:Y:S05]  /*4900*/  BSYNC B1 ;  /* 0x0000000000017941 */ /* 0x000fea0003800000 */
.L_x_175:
        /* <DEDUP_REMOVED lines=11> */
.L_x_178:
[----:B------:R-:W-:Y:S05]  /*49c0*/  BSYNC B1 ;  /* 0x0000000000017941 */ /* 0x000fea0003800000 */
.L_x_177:
[----:B-1----:R-:W-:Y:S01]  /*49d0*/  @!P4 IMAD R3, R94, R155, R12 ;  /* 0x0000009b5e03c224 */ /* 0x002fe200078e020c */
[----:B------:R-:W-:Y:S04]  /*49e0*/  BSSY B1, `(.L_x_179) ;  /* 0x0000006000017945 */ /* 0x000fe80003800000 */
[----:B------:R1:W-:Y:S01]  /*49f0*/  @!P4 STG.E.U8 desc[UR36][R6.64+0x88], R3 ;  /* 0x000088030600c986 */ /* 0x0003e2000c101124 */
[----:B------:R-:W-:Y:S05]  /*4a00*/  @P3 BRA `(.L_x_180) ;  /* 0x00000000000c3947 */ /* 0x000fea0003800000 */
[----:B--2---:R-:W1:Y:S02]  /*4a10*/  LDG.E.U8 R157, desc[UR36][R10.64+0x89] ;  /* 0x000089240a9d7981 */ /* 0x004e64000c1e1100 */
[----:B-1----:R-:W-:-:S05]  /*4a20*/  PRMT R3, R157, 0x8880, RZ ;  /* 0x000088809d037816 */ /* 0x002fca00000000ff */
[----:B------:R-:W-:-:S07]  /*4a30*/  IMAD R12, R3, R156, RZ ;  /* 0x0000009c030c7224 */ /* 0x000fce00078e02ff */
.L_x_180:
[----:B------:R-:W-:Y:S05]  /*4a40*/  BSYNC B1 ;  /* 0x0000000000017941 */ /* 0x000fea0003800000 */
.L_x_179:
[----:B------:R-:W-:Y:S01]  /*4a50*/  @!P3 IMAD R95, R95, R155, R12 ;  /* 0x0000009b5f5fb224 */ /* 0x000fe200078e020c */
[----:B------:R-:W-:Y:S04]  /*4a60*/  BSSY B1, `(.L_x_181) ;  /* 0x0000006000017945 */ /* 0x000fe80003800000 */
[----:B------:R0:W-:Y:S01]  /*4a70*/  @!P3 STG.E.U8 desc[UR36][R6.64+0x89], R95 ;  /* 0x0000895f0600b986 */ /* 0x0001e2000c101124 */
[----:B------:R-:W-:Y:S05]  /*4a80*/  @P5 BRA `(.L_x_182) ;  /* 0x00000000000c5947 */ /* 0x000fea0003800000 */
[----:B--2---:R-:W1:Y:S02]  /*4a90*/  LDG.E.U8 R157, desc[UR36][R8.64+0x90] ;  /* 0x00009024089d7981 */ /* 0x004e64000c1e1100 */
[----:B-1----:R-:W-:-:S05]  /*4aa0*/  PRMT R3, R157, 0x8880, RZ ;  /* 0x000088809d037816 */ /* 0x002fca00000000ff */
[----:B------:R-:W-:-:S07]  /*4ab0*/  IMAD R12, R3, R156, RZ ;  /* 0x0000009c030c7224 */ /* 0x000fce00078e02ff */
.L_x_182:
[----:B------:R-:W-:Y:S05]  /*4ac0*/  BSYNC B1 ;  /* 0x0000000000017941 */ /* 0x000fea0003800000 */
.L_x_181:
[----:B-1----:R-:W-:Y:S01]  /*4ad0*/  @!P5 IMAD R3, R96, R155, R12 ;  /* 0x0000009b6003d224 */ /* 0x002fe200078e020c */
[----:B------:R-:W-:Y:S04]  /*4ae0*/  BSSY B1, `(.L_x_183) ;  /* 0x0000006000017945 */ /* 0x000fe80003800000 */
[----:B------:R1:W-:Y:S01]  /*4af0*/  @!P5 STG.E.U8 desc[UR36][R4.64+0x90], R3 ;  /* 0x000090030400d986 */ /* 0x0003e2000c101124 */
[----:B------:R-:W-:Y:S05]  /*4b00*/  @P2 BRA `(.L_x_184) ;  /* 0x00000000000c2947 */ /* 0x000fea0003800000 */
[----:B--2---:R-:W1:Y:S02]  /*4b10*/  LDG.E.U8 R157, desc[UR36][R8.64+0x91] ;  /* 0x00009124089d7981 */ /* 0x004e64000c1e1100 */
[----:B-1----:R-:W-:-:S05]  /*4b20*/  PRMT R3, R157, 0x8880, RZ ;  /* 0x000088809d037816 */ /* 0x002fca00000000ff */
[----:B------:R-:W-:-:S07]  /*4b30*/  IMAD R12, R3, R156, RZ ;  /* 0x0000009c030c7224 */ /* 0x000fce00078e02ff */
.L_x_184:
[----:B------:R-:W-:Y:S05]  /*4b40*/  BSYNC B1 ;  /* 0x0000000000017941 */ /* 0x000fea0003800000 */
.L_x_183:
        /* <DEDUP_REMOVED lines=11> */
.L_x_186:
[----:B------:R-:W-:Y:S05]  /*4c00*/  BSYNC B1 ;  /* 0x0000000000017941 */ /* 0x000fea0003800000 */
.L_x_185:
[----:B-1----:R-:W-:Y:S01]  /*4c10*/  @!P4 IMAD R3, R98, R155, R12 ;  /* 0x0000009b6203c224 */ /* 0x002fe200078e020c */
[----:B------:R-:W-:Y:S04]  /*4c20*/  BSSY B1, `(.L_x_187) ;  /* 0x0000006000017945 */ /* 0x000fe80003800000 */
[----:B------:R1:W-:Y:S01]  /*4c30*/  @!P4 STG.E.U8 desc[UR36][R6.64+0x90], R3 ;  /* 0x000090030600c986 */ /* 0x0003e2000c101124 */
[----:B------:R-:W-:Y:S05]  /*4c40*/  @P3 BRA `(.L_x_188) ;  /* 0x00000000000c3947 */ /* 0x000fea0003800000 */
[----:B--2---:R-:W1:Y:S02]  /*4c50*/  LDG.E.U8 R157, desc[UR36][R10.64+0x91] ;  /* 0x000091240a9d7981 */ /* 0x004e64000c1e1100 */
[----:B-1----:R-:W-:-:S05]  /*4c60*/  PRMT R3, R157, 0x8880, RZ ;  /* 0x000088809d037816 */ /* 0x002fca00000000ff */
[----:B------:R-:W-:-:S07]  /*4c70*/  IMAD R12, R3, R156, RZ ;  /* 0x0000009c030c7224 */ /* 0x000fce00078e02ff */
.L_x_188:
[----:B------:R-:W-:Y:S05]  /*4c80*/  BSYNC B1 ;  /* 0x0000000000017941 */ /* 0x000fea0003800000 */
.L_x_187:
[----:B------:R-:W-:Y:S01]  /*4c90*/  @!P3 IMAD R99, R99, R155, R12 ;  /* 0x0000009b6363b224 */ /* 0x000fe200078e020c */
[----:B------:R-:W-:Y:S04]  /*4ca0*/  BSSY B1, `(.L_x_189) ;  /* 0x0000006000017945 */ /* 0x000fe80003800000 */
[----:B------:R0:W-:Y:S01]  /*4cb0*/  @!P3 STG.E.U8 desc[UR36][R6.64+0x91], R99 ;  /* 0x000091630600b986 */ /* 0x0001e2000c101124 */
[----:B------:R-:W-:Y:S05]  /*4cc0*/  @P5 BRA `(.L_x_190) ;  /* 0x00000000000c5947 */ /* 0x000fea0003800000 */
[----:B--2---:R-:W1:Y:S02]  /*4cd0*/  LDG.E.U8 R157, desc[UR36][R8.64+0x98] ;  /* 0x00009824089d7981 */ /* 0x004e64000c1e1100 */
[----:B-1----:R-:W-:-:S05]  /*4ce0*/  PRMT R3, R157, 0x8880, RZ ;  /* 0x000088809d037816 */ /* 0x002fca00000000ff */
[----:B------:R-:W-:-:S07]  /*4cf0*/  IMAD R12, R3, R156, RZ ;  /* 0x0000009c030c7224 */ /* 0x000fce00078e02ff */
.L_x_190:
[----:B------:R-:W-:Y:S05]  /*4d00*/  BSYNC B1 ;  /* 0x0000000000017941 */ /* 0x000fea0003800000 */
.L_x_189:
[----:B-1----:R-:W-:Y:S01]  /*4d10*/  @!P5 IMAD R3, R100, R155, R12 ;  /* 0x0000009b6403d224 */ /* 0x002fe200078e020c */
[----:B------:R-:W-:Y:S04]  /*4d20*/  BSSY B1, `(.L_x_191) ;  /* 0x0000006000017945 */ /* 0x000fe80003800000 */
[----:B------:R1:W-:Y:S01]  /*4d30*/  @!P5 STG.E.U8 desc[UR36][R4.64+0x98], R3 ;  /* 0x000098030400d986 */ /* 0x0003e2000c101124 */
[----:B------:R-:W-:Y:S05]  /*4d40*/  @P2 BRA `(.L_x_192) ;  /* 0x00000000000c2947 */ /* 0x000fea0003800000 */
[----:B--2---:R-:W1:Y:S02]  /*4d50*/  LDG.E.U8 R157, desc[UR36][R8.64+0x99] ;  /* 0x00009924089d7981 */ /* 0x004e64000c1e1100 */
[----:B-1----:R-:W-:-:S05]  /*4d60*/  PRMT R3, R157, 0x8880, RZ ;  /* 0x000088809d037816 */ /* 0x002fca00000000ff */
[----:B------:R-:W-:-:S07]  /*4d70*/  IMAD R12, R3, R156, RZ ;  /* 0x0000009c030c7224 */ /* 0x000fce00078e02ff */
.L_x_192:
[----:B------:R-:W-:Y:S05]  /*4d80*/  BSYNC B1 ;  /* 0x0000000000017941 */ /* 0x000fea0003800000 */
.L_x_191:
        /* <DEDUP_REMOVED lines=11> */
.L_x_194:
[----:B------:R-:W-:Y:S05]  /*4e40*/  BSYNC B1 ;  /* 0x0000000000017941 */ /* 0x000fea0003800000 */
.L_x_193:
[----:B-1----:R-:W-:Y:S01]  /*4e50*/  @!P4 IMAD R3, R102, R155, R12 ;  /* 0x0000009b6603c224 */ /* 0x002fe200078e020c */
[----:B------:R-:W-:Y:S04]  /*4e60*/  BSSY B1, `(.L_x_195) ;  /* 0x0000006000017945 */ /* 0x000fe80003800000 */
[----:B------:R1:W-:Y:S01]  /*4e70*/  @!P4 STG.E.U8 desc[UR36][R6.64+0x98], R3 ;  /* 0x000098030600c986 */ /* 0x0003e2000c101124 */
[----:B------:R-:W-:Y:S05]  /*4e80*/  @P3 BRA `(.L_x_196) ;  /* 0x00000000000c3947 */ /* 0x000fea0003800000 */
[----:B--2---:R-:W1:Y:S02]  /*4e90*/  LDG.E.U8 R157, desc[UR36][R10.64+0x99] ;  /* 0x000099240a9d7981 */ /* 0x004e64000c1e1100 */
[----:B-1----:R-:W-:-:S05]  /*4ea0*/  PRMT R3, R157, 0x8880, RZ ;  /* 0x000088809d037816 */ /* 0x002fca00000000ff */
[----:B------:R-:W-:-:S07]  /*4eb0*/  IMAD R12, R3, R156, RZ ;  /* 0x0000009c030c7224 */ /* 0x000fce00078e02ff */
.L_x_196:
[----:B------:R-:W-:Y:S05]  /*4ec0*/  BSYNC B1 ;  /* 0x0000000000017941 */ /* 0x000fea0003800000 */
.L_x_195:
[----:B------:R-:W-:Y:S01]  /*4ed0*/  @!P3 IMAD R103, R103, R155, R12 ;  /* 0x0000009b6767b224 */ /* 0x000fe200078e020c */
[----:B------:R-:W-:Y:S04]  /*4ee0*/  BSSY B1, `(.L_x_197) ;  /* 0x0000006000017945 */ /* 0x000fe80003800000 */
[----:B------:R0:W-:Y:S01]  /*4ef0*/  @!P3 STG.E.U8 desc[UR36][R6.64+0x99], R103 ;  /* 0x000099670600b986 */ /* 0x0001e2000c101124 */
[----:B------:R-:W-:Y:S05]  /*4f00*/  @P5 BRA `(.L_x_198) ;  /* 0x00000000000c5947 */ /* 0x000fea0003800000 */
[----:B--2---:R-:W1:Y:S02]  /*4f10*/  LDG.E.U8 R157, desc[UR36][R8.64+0xa0] ;  /* 0x0000a024089d7981 */ /* 0x004e64000c1e1100 */
[----:B-1----:R-:W-:-:S05]  /*4f20*/  PRMT R3, R157, 0x8880, RZ ;  /* 0x000088809d037816 */ /* 0x002fca00000000ff */
[----:B------:R-:W-:-:S07]  /*4f30*/  IMAD R12, R3, R156, RZ ;  /* 0x0000009c030c7224 */ /* 0x000fce00078e02ff */
.L_x_198:
[----:B------:R-:W-:Y:S05]  /*4f40*/  BSYNC B1 ;  /* 0x0000000000017941 */ /* 0x000fea0003800000 */
.L_x_197:
[----:B-1----:R-:W-:Y:S01]  /*4f50*/  @!P5 IMAD R3, R104, R155, R12 ;  /* 0x0000009b6803d224 */ /* 0x002fe200078e020c */
[----:B------:R-:W-:Y:S04]  /*4f60*/  BSSY B1, `(.L_x_199) ;  /* 0x0000006000017945 */ /* 0x000fe80003800000 */
[----:B------:R1:W-:Y:S01]  /*4f70*/  @!P5 STG.E.U8 desc[UR36][R4.64+0xa0], R3 ;  /* 0x0000a0030400d986 */ /* 0x0003e2000c101124 */
[----:B------:R-:W-:Y:S05]  /*4f80*/  @P2 BRA `(.L_x_200) ;  /* 0x00000000000c2947 */ /* 0x000fea0003800000 */
[----:B--2---:R-:W1:Y:S02]  /*4f90*/  LDG.E.U8 R157, desc[UR36][R8.64+0xa1] ;  /* 0x0000a124089d7981 */ /* 0x004e64000c1e1100 */
[----:B-1----:R-:W-:-:S05]  /*4fa0*/  PRMT R3, R157, 0x8880, RZ ;  /* 0x000088809d037816 */ /* 0x002fca00000000ff */
[----:B------:R-:W-:-:S07]  /*4fb0*/  IMAD R12, R3, R156, RZ ;  /* 0x0000009c030c7224 */ /* 0x000fce00078e02ff */
.L_x_200:
[----:B------:R-:W-:Y:S05]  /*4fc0*/  BSYNC B1 ;  /* 0x0000000000017941 */ /* 0x000fea0003800000 */
.L_x_199:
        /* <DEDUP_REMOVED lines=11> */
.L_x_202:
[----:B------:R-:W-:Y:S05]  /*5080*/  BSYNC B1 ;  /* 0x0000000000017941 */ /* 0x000fea0003800000 */
.L_x_201:
[----:B-1----:R-:W-:Y:S01]  /*5090*/  @!P4 IMAD R3, R106, R155, R12 ;  /* 0x0000009b6a03c224 */ /* 0x002fe200078e020c */
[----:B------:R-:W-:Y:S04]  /*50a0*/  BSSY B1, `(.L_x_203) ;  /* 0x0000006000017945 */ /* 0x000fe80003800000 */
[----:B------:R1:W-:Y:S01]  /*50b0*/  @!P4 STG.E.U8 desc[UR36][R6.64+0xa0], R3 ;  /* 0x0000a0030600c986 */ /* 0x0003e2000c101124 */
[----:B------:R-:W-:Y:S05]  /*50c0*/  @P3 BRA `(.L_x_204) ;  /* 0x00000000000c3947 */ /* 0x000fea0003800000 */
[----:B--2---:R-:W1:Y:S02]  /*50d0*/  LDG.E.U8 R157, desc[UR36][R10.64+0xa1] ;  /* 0x0000a1240a9d7981 */ /* 0x004e64000c1e1100 */
[----:B-1----:R-:W-:-:S05]  /*50e0*/  PRMT R3, R157, 0x8880, RZ ;  /* 0x000088809d037816 */ /* 0x002fca00000000ff */
[----:B------:R-:W-:-:S07]  /*50f0*/  IMAD R12, R3, R156, RZ ;  /* 0x0000009c030c7224 */ /* 0x000fce00078e02ff */
.L_x_204:
[----:B------:R-:W-:Y:S05]  /*5100*/  BSYNC B1 ;  /* 0x0000000000017941 */ /* 0x000fea0003800000 */
.L_x_203:
[----:B------:R-:W-:Y:S01]  /*5110*/  @!P3 IMAD R107, R107, R155, R12 ;  /* 0x0000009b6b6bb224 */ /* 0x000fe200078e020c */
[----:B------:R-:W-:Y:S04]  /*5120*/  BSSY B1, `(.L_x_205) ;  /* 0x0000006000017945 */ /* 0x000fe80003800000 */
[----:B------:R0:W-:Y:S01]  /*5130*/  @!P3 STG.E.U8 desc[UR36][R6.64+0xa1], R107 ;  /* 0x0000a16b0600b986 */ /* 0x0001e2000c101124 */
[----:B------:R-:W-:Y:S05]  /*5140*/  @P5 BRA `(.L_x_206) ;  /* 0x00000000000c5947 */ /* 0x000fea0003800000 */
[----:B--2---:R-:W1:Y:S02]  /*5150*/  LDG.E.U8 R157, desc[UR36][R8.64+0xa8] ;  /* 0x0000a824089d7981 */ /* 0x004e64000c1e1100 */
[----:B-1----:R-:W-:-:S05]  /*5160*/  PRMT R3, R157, 0x8880, RZ ;  /* 0x000088809d037816 */ /* 0x002fca00000000ff */
[----:B------:R-:W-:-:S07]  /*5170*/  IMAD R12, R3, R156, RZ ;  /* 0x0000009c030c7224 */ /* 0x000fce00078e02ff */
.L_x_206:
[----:B------:R-:W-:Y:S05]  /*5180*/  BSYNC B1 ;  /* 0x0000000000017941 */ /* 0x000fea0003800000 */
.L_x_205:
[----:B-1----:R-:W-:Y:S01]  /*5190*/  @!P5 IMAD R3, R108, R155, R12 ;  /* 0x0000009b6c03d224 */ /* 0x002fe200078e020c */
[----:B------:R-:W-:Y:S04]  /*51a0*/  BSSY B1, `(.L_x_207) ;  /* 0x0000006000017945 */ /* 0x000fe80003800000 */
[----:B------:R1:W-:Y:S01]  /*51b0*/  @!P5 STG.E.U8 desc[UR36][R4.64+0xa8], R3 ;  /* 0x0000a8030400d986 */ /* 0x0003e2000c101124 */
[----:B------:R-:W-:Y:S05]  /*51c0*/  @P2 BRA `(.L_x_208) ;  /* 0x00000000000c2947 */ /* 0x000fea0003800000 */
[----:B--2---:R-:W1:Y:S02]  /*51d0*/  LDG.E.U8 R157, desc[UR36][R8.64+0xa9] ;  /* 0x0000a924089d7981 */ /* 0x004e64000c1e1100 */
[----:B-1----:R-:W-:-:S05]  /*51e0*/  PRMT R3, R157, 0x8880, RZ ;  /* 0x000088809d037816 */ /* 0x002fca00000000ff */
[----:B------:R-:W-:-:S07]  /*51f0*/  IMAD R12, R3, R156, RZ ;  /* 0x0000009c030c7224 */ /* 0x000fce00078e02ff */
.L_x_208:
[----:B------:R-:W-:Y:S05]  /*5200*/  BSYNC B1 ;  /* 0x0000000000017941 */ /* 0x000fea0003800000 */
.L_x_207:
        /* <DEDUP_REMOVED lines=11> */
.L_x_210:
[----:B------:R-:W-:Y:S05]  /*52c0*/  BSYNC B1 ;  /* 0x0000000000017941 */ /* 0x000fea0003800000 */
.L_x_209:
[----:B-1----:R-:W-:Y:S01]  /*52d0*/  @!P4 IMAD R3, R110, R155, R12 ;  /* 0x0000009b6e03c224 */ /* 0x002fe200078e020c */
[----:B------:R-:W-:Y:S04]  /*52e0*/  BSSY B1, `(.L_x_211) ;  /* 0x0000006000017945 */ /* 0x000fe80003800000 */
[----:B------:R1:W-:Y:S01]  /*52f0*/  @!P4 STG.E.U8 desc[UR36][R6.64+0xa8], R3 ;  /* 0x0000a8030600c986 */ /* 0x0003e2000c101124 */
[----:B------:R-:W-:Y:S05]  /*5300*/  @P3 BRA `(.L_x_212) ;  /* 0x00000000000c3947 */ /* 0x000fea0003800000 */
[----:B--2---:R-:W1:Y:S02]  /*5310*/  LDG.E.U8 R157, desc[UR36][R10.64+0xa9] ;  /* 0x0000a9240a9d7981 */ /* 0x004e64000c1e1100 */
[----:B-1----:R-:W-:-:S05]  /*5320*/  PRMT R3, R157, 0x8880, RZ ;  /* 0x000088809d037816 */ /* 0x002fca00000000ff */
[----:B------:R-:W-:-:S07]  /*5330*/  IMAD R12, R3, R156, RZ ;  /* 0x0000009c030c7224 */ /* 0x000fce00078e02ff */
.L_x_212:
[----:B------:R-:W-:Y:S05]  /*5340*/  BSYNC B1 ;  /* 0x0000000000017941 */ /* 0x000fea0003800000 */
.L_x_211:
[----:B------:R-:W-:Y:S01]  /*5350*/  @!P3 IMAD R111, R111, R155, R12 ;  /* 0x0000009b6f6fb224 */ /* 0x000fe200078e020c */
[----:B------:R-:W-:Y:S04]  /*5360*/  BSSY B1, `(.L_x_213) ;  /* 0x0000006000017945 */ /* 0x000fe80003800000 */
[----:B------:R0:W-:Y:S01]  /*5370*/  @!P3 STG.E.U8 desc[UR36][R6.64+0xa9], R111 ;  /* 0x0000a96f0600b986 */ /* 0x0001e2000c101124 */
[----:B------:R-:W-:Y:S05]  /*5380*/  @P5 BRA `(.L_x_214) ;  /* 0x00000000000c5947 */ /* 0x000fea0003800000 */
[----:B--2---:R-:W1:Y:S02]  /*5390*/  LDG.E.U8 R157, desc[UR36][R8.64+0xb0] ;  /* 0x0000b024089d7981 */ /* 0x004e64000c1e1100 */
[----:B-1----:R-:W-:-:S05]  /*53a0*/  PRMT R3, R157, 0x8880, RZ ;  /* 0x000088809d037816 */ /* 0x002fca00000000ff */
[----:B------:R-:W-:-:S07]  /*53b0*/  IMAD R12, R3, R156, RZ ;  /* 0x0000009c030c7224 */ /* 0x000fce00078e02ff */
.L_x_214:
[----:B------:R-:W-:Y:S05]  /*53c0*/  BSYNC B1 ;  /* 0x0000000000017941 */ /* 0x000fea0003800000 */
.L_x_213:
[----:B-1----:R-:W-:Y:S01]  /*53d0*/  @!P5 IMAD R3, R112, R155, R12 ;  /* 0x0000009b7003d224 */ /* 0x002fe200078e020c */
[----:B------:R-:W-:Y:S04]  /*53e0*/  BSSY B1, `(.L_x_215) ;  /* 0x0000006000017945 */ /* 0x000fe80003800000 */
[----:B------:R1:W-:Y:S01]  /*53f0*/  @!P5 STG.E.U8 desc[UR36][R4.64+0xb0], R3 ;  /* 0x0000b0030400d986 */ /* 0x0003e2000c101124 */
[----:B------:R-:W-:Y:S05]  /*5400*/  @P2 BRA `(.L_x_216) ;  /* 0x00000000000c2947 */ /* 0x000fea0003800000 */
[----:B--2---:R-:W1:Y:S02]  /*5410*/  LDG.E.U8 R157, desc[UR36][R8.64+0xb1] ;  /* 0x0000b124089d7981 */ /* 0x004e64000c1e1100 */
[----:B-1----:R-:W-:-:S05]  /*5420*/  PRMT R3, R157, 0x8880, RZ ;  /* 0x000088809d037816 */ /* 0x002fca00000000ff */
[----:B------:R-:W-:-:S07]  /*5430*/  IMAD R12, R3, R156, RZ ;  /* 0x0000009c030c7224 */ /* 0x000fce00078e02ff */
.L_x_216:
[----:B------:R-:W-:Y:S05]  /*5440*/  BSYNC B1 ;  /* 0x0000000000017941 */ /* 0x000fea0003800000 */
.L_x_215:
        /* <DEDUP_REMOVED lines=11> */
.L_x_218:
[----:B------:R-:W-:Y:S05]  /*5500*/  BSYNC B1 ;  /* 0x0000000000017941 */ /* 0x000fea0003800000 */
.L_x_217:
[----:B-1----:R-:W-:Y:S01]  /*5510*/  @!P4 IMAD R3, R114, R155, R12 ;  /* 0x0000009b7203c224 */ /* 0x002fe200078e020c */
[----:B------:R-:W-:Y:S04]  /*5520*/  BSSY B1, `(.L_x_219) ;  /* 0x0000006000017945 */ /* 0x000fe80003800000 */
[----:B------:R1:W-:Y:S01]  /*5530*/  @!P4 STG.E.U8 desc[UR36][R6.64+0xb0], R3 ;  /* 0x0000b0030600c986 */ /* 0x0003e2000c101124 */
[----:B------:R-:W-:Y:S05]  /*5540*/  @P3 BRA `(.L_x_220) ;  /* 0x00000000000c3947 */ /* 0x000fea0003800000 */
[----:B--2---:R-:W1:Y:S02]  /*5550*/  LDG.E.U8 R157, desc[UR36][R10.64+0xb1] ;  /* 0x0000b1240a9d7981 */ /* 0x004e64000c1e1100 */
[----:B-1----:R-:W-:-:S05]  /*5560*/  PRMT R3, R157, 0x8880, RZ ;  /* 0x000088809d037816 */ /* 0x002fca00000000ff */
[----:B------:R-:W-:-:S07]  /*5570*/  IMAD R12, R3, R156, RZ ;  /* 0x0000009c030c7224 */ /* 0x000fce00078e02ff */
.L_x_220:
[----:B------:R-:W-:Y:S05]  /*5580*/  BSYNC B1 ;  /* 0x0000000000017941 */ /* 0x000fea0003800000 */
.L_x_219:
[----:B------:R-:W-:Y:S01]  /*5590*/  @!P3 IMAD R115, R115, R155, R12 ;  /* 0x0000009b7373b224 */ /* 0x000fe200078e020c */
[----:B------:R-:W-:Y:S04]  /*55a0*/  BSSY B1, `(.L_x_221) ;  /* 0x0000006000017945 */ /* 0x000fe80003800000 */
[----:B------:R0:W-:Y:S01]  /*55b0*/  @!P3 STG.E.U8 desc[UR36][R6.64+0xb1], R115 ;  /* 0x0000b1730600b986 */ /* 0x0001e2000c101124 */
[----:B------:R-:W-:Y:S05]  /*55c0*/  @P5 BRA `(.L_x_222) ;  /* 0x00000000000c5947 */ /* 0x000fea0003800000 */
[----:B--2---:R-:W1:Y:S02]  /*55d0*/  LDG.E.U8 R157, desc[UR36][R8.64+0xb8] ;  /* 0x0000b824089d7981 */ /* 0x004e64000c1e1100 */
[----:B-1----:R-:W-:-:S05]  /*55e0*/  PRMT R3, R157, 0x8880, RZ ;  /* 0x000088809d037816 */ /* 0x002fca00000000ff */
[----:B------:R-:W-:-:S07]  /*55f0*/  IMAD R12, R3, R156, RZ ;  /* 0x0000009c030c7224 */ /* 0x000fce00078e02ff */
.L_x_222:
[----:B------:R-:W-:Y:S05]  /*5600*/  BSYNC B1 ;  /* 0x0000000000017941 */ /* 0x000fea0003800000 */
.L_x_221:
[----:B-1----:R-:W-:Y:S01]  /*5610*/  @!P5 IMAD R3, R116, R155, R12 ;  /* 0x0000009b7403d224 */ /* 0x002fe200078e020c */
[----:B------:R-:W-:Y:S04]  /*5620*/  BSSY B1, `(.L_x_223) ;  /* 0x0000006000017945 */ /* 0x000fe80003800000 */
[----:B------:R1:W-:Y:S01]  /*5630*/  @!P5 STG.E.U8 desc[UR36][R4.64+0xb8], R3 ;  /* 0x0000b8030400d986 */ /* 0x0003e2000c101124 */
[----:B------:R-:W-:Y:S05]  /*5640*/  @P2 BRA `(.L_x_224) ;  /* 0x00000000000c2947 */ /* 0x000fea0003800000 */
[----:B--2---:R-:W1:Y:S02]  /*5650*/  LDG.E.U8 R157, desc[UR36][R8.64+0xb9] ;  /* 0x0000b924089d7981 */ /* 0x004e64000c1e1100 */
[----:B-1----:R-:W-:-:S05]  /*5660*/  PRMT R3, R157, 0x8880, RZ ;  /* 0x000088809d037816 */ /* 0x002fca00000000ff */
[----:B------:R-:W-:-:S07]  /*5670*/  IMAD R12, R3, R156, RZ ;  /* 0x0000009c030c7224 */ /* 0x000fce00078e02ff */
.L_x_224:
[----:B------:R-:W-:Y:S05]  /*5680*/  BSYNC B1 ;  /* 0x0000000000017941 */ /* 0x000fea0003800000 */
.L_x_223:
        /* <DEDUP_REMOVED lines=11> */
.L_x_226:
[----:B------:R-:W-:Y:S05]  /*5740*/  BSYNC B1 ;  /* 0x0000000000017941 */ /* 0x000fea0003800000 */
.L_x_225:
[----:B-1----:R-:W-:Y:S01]  /*5750*/  @!P4 IMAD R3, R118, R155, R12 ;  /* 0x0000009b7603c224 */ /* 0x002fe200078e020c */
[----:B------:R-:W-:Y:S04]  /*5760*/  BSSY B1, `(.L_x_227) ;  /* 0x0000006000017945 */ /* 0x000fe80003800000 */
[----:B------:R1:W-:Y:S01]  /*5770*/  @!P4 STG.E.U8 desc[UR36][R6.64+0xb8], R3 ;  /* 0x0000b8030600c986 */ /* 0x0003e2000c101124 */
[----:B------:R-:W-:Y:S05]  /*5780*/  @P3 BRA `(.L_x_228) ;  /* 0x00000000000c3947 */ /* 0x000fea0003800000 */
[----:B--2---:R-:W1:Y:S02]  /*5790*/  LDG.E.U8 R157, desc[UR36][R10.64+0xb9] ;  /* 0x0000b9240a9d7981 */ /* 0x004e64000c1e1100 */
[----:B-1----:R-:W-:-:S05]  /*57a0*/  PRMT R3, R157, 0x8880, RZ ;  /* 0x000088809d037816 */ /* 0x002fca00000000ff */
[----:B------:R-:W-:-:S07]  /*57b0*/  IMAD R12, R3, R156, RZ ;  /* 0x0000009c030c7224 */ /* 0x000fce00078e02ff */
.L_x_228:
[----:B------:R-:W-:Y:S05]  /*57c0*/  BSYNC B1 ;  /* 0x0000000000017941 */ /* 0x000fea0003800000 */
.L_x_227:
[----:B------:R-:W-:Y:S01]  /*57d0*/  @!P3 IMAD R119, R119, R155, R12 ;  /* 0x0000009b7777b224 */ /* 0x000fe200078e020c */
[----:B------:R-:W-:Y:S04]  /*57e0*/  BSSY B1, `(.L_x_229) ;  /* 0x0000006000017945 */ /* 0x000fe80003800000 */
[----:B------:R0:W-:Y:S01]  /*57f0*/  @!P3 STG.E.U8 desc[UR36][R6.64+0xb9], R119 ;  /* 0x0000b9770600b986 */ /* 0x0001e2000c101124 */
[----:B------:R-:W-:Y:S05]  /*5800*/  @P5 BRA `(.L_x_230) ;  /* 0x00000000000c5947 */ /* 0x000fea0003800000 */
[----:B--2---:R-:W1:Y:S02]  /*5810*/  LDG.E.U8 R157, desc[UR36][R8.64+0xc0] ;  /* 0x0000c024089d7981 */ /* 0x004e64000c1e1100 */
[----:B-1----:R-:W-:-:S05]  /*5820*/  PRMT R3, R157, 0x8880, RZ ;  /* 0x000088809d037816 */ /* 0x002fca00000000ff */
[----:B------:R-:W-:-:S07]  /*5830*/  IMAD R12, R3, R156, RZ ;  /* 0x0000009c030c7224 */ /* 0x000fce00078e02ff */
.L_x_230:
[----:B------:R-:W-:Y:S05]  /*5840*/  BSYNC B1 ;  /* 0x0000000000017941 */ /* 0x000fea0003800000 */
.L_x_229:
[----:B-1----:R-:W-:Y:S01]  /*5850*/  @!P5 IMAD R3, R120, R155, R12 ;  /* 0x0000009b7803d224 */ /* 0x002fe200078e020c */
[----:B------:R-:W-:Y:S04]  /*5860*/  BSSY B1, `(.L_x_231) ;  /* 0x0000006000017945 */ /* 0x000fe80003800000 */
[----:B------:R1:W-:Y:S01]  /*5870*/  @!P5 STG.E.U8 desc[UR36][R4.64+0xc0], R3 ;  /* 0x0000c0030400d986 */ /* 0x0003e2000c101124 */
[----:B------:R-:W-:Y:S05]  /*5880*/  @P2 BRA `(.L_x_232) ;  /* 0x00000000000c2947 */ /* 0x000fea0003800000 */
[----:B--2---:R-:W1:Y:S02]  /*5890*/  LDG.E.U8 R157, desc[UR36][R8.64+0xc1] ;  /* 0x0000c124089d7981 */ /* 0x004e64000c1e1100 */
[----:B-1----:R-:W-:-:S05]  /*58a0*/  PRMT R3, R157, 0x8880, RZ ;  /* 0x000088809d037816 */ /* 0x002fca00000000ff */
[----:B------:R-:W-:-:S07]  /*58b0*/  IMAD R12, R3, R156, RZ ;  /* 0x0000009c030c7224 */ /* 0x000fce00078e02ff */
.L_x_232:
[----:B------:R-:W-:Y:S05]  /*58c0*/  BSYNC B1 ;  /* 0x0000000000017941 */ /* 0x000fea0003800000 */
.L_x_231:
        /* <DEDUP_REMOVED lines=11> */
.L_x_234:
[----:B------:R-:W-:Y:S05]  /*5980*/  BSYNC B1 ;  /* 0x0000000000017941 */ /* 0x000fea0003800000 */
.L_x_233:
[----:B-1----:R-:W-:Y:S01]  /*5990*/  @!P4 IMAD R3, R122, R155, R12 ;  /* 0x0000009b7a03c224 */ /* 0x002fe200078e020c */
[----:B------:R-:W-:Y:S04]  /*59a0*/  BSSY B1, `(.L_x_235) ;  /* 0x0000006000017945 */ /* 0x000fe80003800000 */
[----:B------:R1:W-:Y:S01]  /*59b0*/  @!P4 STG.E.U8 desc[UR36][R6.64+0xc0], R3 ;  /* 0x0000c0030600c986 */ /* 0x0003e2000c101124 */
[----:B------:R-:W-:Y:S05]  /*59c0*/  @P3 BRA `(.L_x_236) ;  /* 0x00000000000c3947 */ /* 0x000fea0003800000 */
[----:B--2---:R-:W1:Y:S02]  /*59d0*/  LDG.E.U8 R157, desc[UR36][R10.64+0xc1] ;  /* 0x0000c1240a9d7981 */ /* 0x004e64000c1e1100 */
[----:B-1----:R-:W-:-:S05]  /*59e0*/  PRMT R3, R157, 0x8880, RZ ;  /* 0x000088809d037816 */ /* 0x002fca00000000ff */
[----:B------:R-:W-:-:S07]  /*59f0*/  IMAD R12, R3, R156, RZ ;  /* 0x0000009c030c7224 */ /* 0x000fce00078e02ff */
.L_x_236:
[----:B------:R-:W-:Y:S05]  /*5a00*/  BSYNC B1 ;  /* 0x0000000000017941 */ /* 0x000fea0003800000 */
.L_x_235:
[----:B------:R-:W-:Y:S01]  /*5a10*/  @!P3 IMAD R123, R123, R155, R12 ;  /* 0x0000009b7b7bb224 */ /* 0x000fe200078e020c */
[----:B------:R-:W-:Y:S04]  /*5a20*/  BSSY B1, `(.L_x_237) ;  /* 0x0000006000017945 */ /* 0x000fe80003800000 */
[----:B------:R0:W-:Y:S01]  /*5a30*/  @!P3 STG.E.U8 desc[UR36][R6.64+0xc1], R123 ;  /* 0x0000c17b0600b986 */ /* 0x0001e2000c101124 */
[----:B------:R-:W-:Y:S05]  /*5a40*/  @P5 BRA `(.L_x_238) ;  /* 0x00000000000c5947 */ /* 0x000fea0003800000 */
[----:B--2---:R-:W1:Y:S02]  /*5a50*/  LDG.E.U8 R157, desc[UR36][R8.64+0xc8] ;  /* 0x0000c824089d7981 */ /* 0x004e64000c1e1100 */
[----:B-1----:R-:W-:-:S05]  /*5a60*/  PRMT R3, R157, 0x8880, RZ ;  /* 0x000088809d037816 */ /* 0x002fca00000000ff */
[----:B------:R-:W-:-:S07]  /*5a70*/  IMAD R12, R3, R156, RZ ;  /* 0x0000009c030c7224 */ /* 0x000fce00078e02ff */
.L_x_238:
[----:B------:R-:W-:Y:S05]  /*5a80*/  BSYNC B1 ;  /* 0x0000000000017941 */ /* 0x000fea0003800000 */
.L_x_237:
[----:B-1----:R-:W-:Y:S01]  /*5a90*/  @!P5 IMAD R3, R124, R155, R12 ;  /* 0x0000009b7c03d224 */ /* 0x002fe200078e020c */
[----:B------:R-:W-:Y:S04]  /*5aa0*/  BSSY B1, `(.L_x_239) ;  /* 0x0000006000017945 */ /* 0x000fe80003800000 */
[----:B------:R1:W-:Y:S01]  /*5ab0*/  @!P5 STG.E.U8 desc[UR36][R4.64+0xc8], R3 ;  /* 0x0000c8030400d986 */ /* 0x0003e2000c101124 */
[----:B------:R-:W-:Y:S05]  /*5ac0*/  @P2 BRA `(.L_x_240) ;  /* 0x00000000000c2947 */ /* 0x000fea0003800000 */
[----:B--2---:R-:W1:Y:S02]  /*5ad0*/  LDG.E.U8 R157, desc[UR36][R8.64+0xc9] ;  /* 0x0000c924089d7981 */ /* 0x004e64000c1e1100 */
[----:B-1----:R-:W-:-:S05]  /*5ae0*/  PRMT R3, R157, 0x8880, RZ ;  /* 0x000088809d037816 */ /* 0x002fca00000000ff */
[----:B------:R-:W-:-:S07]  /*5af0*/  IMAD R12, R3, R156, RZ ;  /* 0x0000009c030c7224 */ /* 0x000fce00078e02ff */
.L_x_240:
[----:B------:R-:W-:Y:S05]  /*5b00*/  BSYNC B1 ;  /* 0x0000000000017941 */ /* 0x000fea0003800000 */
.L_x_239:
        /* <DEDUP_REMOVED lines=11> */
.L_x_242:
[----:B------:R-:W-:Y:S05]  /*5bc0*/  BSYNC B1 ;  /* 0x0000000000017941 */ /* 0x000fea0003800000 */
.L_x_241:
[----:B-1----:R-:W-:Y:S01]  /*5bd0*/  @!P4 IMAD R3, R126, R155, R12 ;  /* 0x0000009b7e03c224 */ /* 0x002fe200078e020c */
[----:B------:R-:W-:Y:S04]  /*5be0*/  BSSY B1, `(.L_x_243) ;  /* 0x0000006000017945 */ /* 0x000fe80003800000 */
[----:B------:R1:W-:Y:S01]  /*5bf0*/  @!P4 STG.E.U8 desc[UR36][R6.64+0xc8], R3 ;  /* 0x0000c8030600c986 */ /* 0x0003e2000c101124 */
[----:B------:R-:W-:Y:S05]  /*5c00*/  @P3 BRA `(.L_x_244) ;  /* 0x00000000000c3947 */ /* 0x000fea0003800000 */
[----:B--2---:R-:W1:Y:S02]  /*5c10*/  LDG.E.U8 R157, desc[UR36][R10.64+0xc9] ;  /* 0x0000c9240a9d7981 */ /* 0x004e64000c1e1100 */
[----:B-1----:R-:W-:-:S05]  /*5c20*/  PRMT R3, R157, 0x8880, RZ ;  /* 0x000088809d037816 */ /* 0x002fca00000000ff */
[----:B------:R-:W-:-:S07]  /*5c30*/  IMAD R12, R3, R156, RZ ;  /* 0x0000009c030c7224 */ /* 0x000fce00078e02ff */
.L_x_244:
[----:B------:R-:W-:Y:S05]  /*5c40*/  BSYNC B1 ;  /* 0x0000000000017941 */ /* 0x000fea0003800000 */
.L_x_243:
[----:B------:R-:W-:Y:S01]  /*5c50*/  @!P3 IMAD R127, R127, R155, R12 ;  /* 0x0000009b7f7fb224 */ /* 0x000fe200078e020c */
[----:B------:R-:W-:Y:S04]  /*5c60*/  BSSY B1, `(.L_x_245) ;  /* 0x0000006000017945 */ /* 0x000fe80003800000 */
[----:B------:R0:W-:Y:S01]  /*5c70*/  @!P3 STG.E.U8 desc[UR36][R6.64+0xc9], R127 ;  /* 0x0000c97f0600b986 */ /* 0x0001e2000c101124 */
[----:B------:R-:W-:Y:S05]  /*5c80*/  @P5 BRA `(.L_x_246) ;  /* 0x00000000000c5947 */ /* 0x000fea0003800000 */
[----:B--2---:R-:W1:Y:S02]  /*5c90*/  LDG.E.U8 R157, desc[UR36][R8.64+0xd0] ;  /* 0x0000d024089d7981 */ /* 0x004e64000c1e1100 */
[----:B-1----:R-:W-:-:S05]  /*5ca0*/  PRMT R3, R157, 0x8880, RZ ;  /* 0x000088809d037816 */ /* 0x002fca00000000ff */
[----:B------:R-:W-:-:S07]  /*5cb0*/  IMAD R12, R3, R156, RZ ;  /* 0x0000009c030c7224 */ /* 0x000fce00078e02ff */
.L_x_246:
[----:B------:R-:W-:Y:S05]  /*5cc0*/  BSYNC B1 ;  /* 0x0000000000017941 */ /* 0x000fea0003800000 */
.L_x_245:
[----:B-1----:R-:W-:Y:S01]  /*5cd0*/  @!P5 IMAD R3, R128, R155, R12 ;  /* 0x0000009b8003d224 */ /* 0x002fe200078e020c */
[----:B------:R-:W-:Y:S04]  /*5ce0*/  BSSY B1, `(.L_x_247) ;  /* 0x0000006000017945 */ /* 0x000fe80003800000 */
[----:B------:R1:W-:Y:S01]  /*5cf0*/  @!P5 STG.E.U8 desc[UR36][R4.64+0xd0], R3 ;  /* 0x0000d0030400d986 */ /* 0x0003e2000c101124 */
[----:B------:R-:W-:Y:S05]  /*5d00*/  @P2 BRA `(.L_x_248) ;  /* 0x00000000000c2947 */ /* 0x000fea0003800000 */
[----:B--2---:R-:W1:Y:S02]  /*5d10*/  LDG.E.U8 R157, desc[UR36][R8.64+0xd1] ;  /* 0x0000d124089d7981 */ /* 0x004e64000c1e1100 */
[----:B-1----:R-:W-:-:S05]  /*5d20*/  PRMT R3, R157, 0x8880, RZ ;  /* 0x000088809d037816 */ /* 0x002fca00000000ff */
[----:B------:R-:W-:-:S07]  /*5d30*/  IMAD R12, R3, R156, RZ ;  /* 0x0000009c030c7224 */ /* 0x000fce00078e02ff */
.L_x_248:
[----:B------:R-:W-:Y:S05]  /*5d40*/  BSYNC B1 ;  /* 0x0000000000017941 */ /* 0x000fea0003800000 */
.L_x_247:
        /* <DEDUP_REMOVED lines=11> */
.L_x_250:
[----:B------:R-:W-:Y:S05]  /*5e00*/  BSYNC B1 ;  /* 0x0000000000017941 */ /* 0x000fea0003800000 */
.L_x_249:
[----:B-1----:R-:W-:Y:S01]  /*5e10*/  @!P4 IMAD R3, R130, R155, R12 ;  /* 0x0000009b8203c224 */ /* 0x002fe200078e020c */
[----:B------:R-:W-:Y:S04]  /*5e20*/  BSSY B1, `(.L_x_251) ;  /* 0x0000006000017945 */ /* 0x000fe80003800000 */
[----:B------:R1:W-:Y:S01]  /*5e30*/  @!P4 STG.E.U8 desc[UR36][R6.64+0xd0], R3 ;  /* 0x0000d0030600c986 */ /* 0x0003e2000c101124 */
[----:B------:R-:W-:Y:S05]  /*5e40*/  @P3 BRA `(.L_x_252) ;  /* 0x00000000000c3947 */ /* 0x000fea0003800000 */
[----:B--2---:R-:W1:Y:S02]  /*5e50*/  LDG.E.U8 R157, desc[UR36][R10.64+0xd1] ;  /* 0x0000d1240a9d7981 */ /* 0x004e64000c1e1100 */
[----:B-1----:R-:W-:-:S05]  /*5e60*/  PRMT R3, R157, 0x8880, RZ ;  /* 0x000088809d037816 */ /* 0x002fca00000000ff */
[----:B------:R-:W-:-:S07]  /*5e70*/  IMAD R12, R3, R156, RZ ;  /* 0x0000009c030c7224 */ /* 0x000fce00078e02ff */
.L_x_252:
[----:B------:R-:W-:Y:S05]  /*5e80*/  BSYNC B1 ;  /* 0x0000000000017941 */ /* 0x000fea0003800000 */
.L_x_251:
[----:B------:R-:W-:Y:S01]  /*5e90*/  @!P3 IMAD R131, R131, R155, R12 ;  /* 0x0000009b8383b224 */ /* 0x000fe200078e020c */
[----:B------:R-:W-:Y:S04]  /*5ea0*/  BSSY B1, `(.L_x_253) ;  /* 0x0000006000017945 */ /* 0x000fe80003800000 */
[----:B------:R0:W-:Y:S01]  /*5eb0*/  @!P3 STG.E.U8 desc[UR36][R6.64+0xd1], R131 ;  /* 0x0000d1830600b986 */ /* 0x0001e2000c101124 */
[----:B------:R-:W-:Y:S05]  /*5ec0*/  @P5 BRA `(.L_x_254) ;  /* 0x00000000000c5947 */ /* 0x000fea0003800000 */
[----:B--2---:R-:W1:Y:S02]  /*5ed0*/  LDG.E.U8 R157, desc[UR36][R8.64+0xd8] ;  /* 0x0000d824089d7981 */ /* 0x004e64000c1e1100 */
[----:B-1----:R-:W-:-:S05]  /*5ee0*/  PRMT R3, R157, 0x8880, RZ ;  /* 0x000088809d037816 */ /* 0x002fca00000000ff */
[----:B------:R-:W-:-:S07]  /*5ef0*/  IMAD R12, R3, R156, RZ ;  /* 0x0000009c030c7224 */ /* 0x000fce00078e02ff */
.L_x_254:
[----:B------:R-:W-:Y:S05]  /*5f00*/  BSYNC B1 ;  /* 0x0000000000017941 */ /* 0x000fea0003800000 */
.L_x_253:
[----:B-1----:R-:W-:Y:S01]  /*5f10*/  @!P5 IMAD R3, R132, R155, R12 ;  /* 0x0000009b8403d224 */ /* 0x002fe200078e020c */
[----:B------:R-:W-:Y:S04]  /*5f20*/  BSSY B1, `(.L_x_255) ;  /* 0x0000006000017945 */ /* 0x000fe80003800000 */
[----:B------:R1:W-:Y:S01]  /*5f30*/  @!P5 STG.E.U8 desc[UR36][R4.64+0xd8], R3 ;  /* 0x0000d8030400d986 */ /* 0x0003e2000c101124 */
[----:B------:R-:W-:Y:S05]  /*5f40*/  @P2 BRA `(.L_x_256) ;  /* 0x00000000000c2947 */ /* 0x000fea0003800000 */
[----:B--2---:R-:W1:Y:S02]  /*5f50*/  LDG.E.U8 R157, desc[UR36][R8.64+0xd9] ;  /* 0x0000d924089d7981 */ /* 0x004e64000c1e1100 */
[----:B-1----:R-:W-:-:S05]  /*5f60*/  PRMT R3, R157, 0x8880, RZ ;  /* 0x000088809d037816 */ /* 0x002fca00000000ff */
[----:B------:R-:W-:-:S07]  /*5f70*/  IMAD R12, R3, R156, RZ ;  /* 0x0000009c030c7224 */ /* 0x000fce00078e02ff */
.L_x_256:
[----:B------:R-:W-:Y:S05]  /*5f80*/  BSYNC B1 ;  /* 0x0000000000017941 */ /* 0x000fea0003800000 */
.L_x_255:
        /* <DEDUP_REMOVED lines=11> */
.L_x_258:
[----:B------:R-:W-:Y:S05]  /*6040*/  BSYNC B1 ;  /* 0x0000000000017941 */ /* 0x000fea0003800000 */
.L_x_257:
[----:B-1----:R-:W-:Y:S01]  /*6050*/  @!P4 IMAD R3, R134, R155, R12 ;  /* 0x0000009b8603c224 */ /* 0x002fe200078e020c */
[----:B------:R-:W-:Y:S04]  /*6060*/  BSSY B1, `(.L_x_259) ;  /* 0x0000006000017945 */ /* 0x000fe80003800000 */
[----:B------:R1:W-:Y:S01]  /*6070*/  @!P4 STG.E.U8 desc[UR36][R6.64+0xd8], R3 ;  /* 0x0000d8030600c986 */ /* 0x0003e2000c101124 */
[----:B------:R-:W-:Y:S05]  /*6080*/  @P3 BRA `(.L_x_260) ;  /* 0x00000000000c3947 */ /* 0x000fea0003800000 */
[----:B--2---:R-:W1:Y:S02]  /*6090*/  LDG.E.U8 R157, desc[UR36][R10.64+0xd9] ;  /* 0x0000d9240a9d7981 */ /* 0x004e64000c1e1100 */
[----:B-1----:R-:W-:-:S05]  /*60a0*/  PRMT R3, R157, 0x8880, RZ ;  /* 0x000088809d037816 */ /* 0x002fca00000000ff */
[----:B------:R-:W-:-:S07]  /*60b0*/  IMAD R12, R3, R156, RZ ;  /* 0x0000009c030c7224 */ /* 0x000fce00078e02ff */
.L_x_260:
[----:B------:R-:W-:Y:S05]  /*60c0*/  BSYNC B1 ;  /* 0x0000000000017941 */ /* 0x000fea0003800000 */
.L_x_259:
[----:B------:R-:W-:Y:S01]  /*60d0*/  @!P3 IMAD R135, R135, R155, R12 ;  /* 0x0000009b8787b224 */ /* 0x000fe200078e020c */
[----:B------:R-:W-:Y:S04]  /*60e0*/  BSSY B1, `(.L_x_261) ;  /* 0x0000006000017945 */ /* 0x000fe80003800000 */
[----:B------:R0:W-:Y:S01]  /*60f0*/  @!P3 STG.E.U8 desc[UR36][R6.64+0xd9], R135 ;  /* 0x0000d9870600b986 */ /* 0x0001e2000c101124 */
[----:B------:R-:W-:Y:S05]  /*6100*/  @P5 BRA `(.L_x_262) ;  /* 0x00000000000c5947 */ /* 0x000fea0003800000 */
[----:B--2---:R-:W1:Y:S02]  /*6110*/  LDG.E.U8 R157, desc[UR36][R8.64+0xe0] ;  /* 0x0000e024089d7981 */ /* 0x004e64000c1e1100 */
[----:B-1----:R-:W-:-:S05]  /*6120*/  PRMT R3, R157, 0x8880, RZ ;  /* 0x000088809d037816 */ /* 0x002fca00000000ff */
[----:B------:R-:W-:-:S07]  /*6130*/  IMAD R12, R3, R156, RZ ;  /* 0x0000009c030c7224 */ /* 0x000fce00078e02ff */
.L_x_262:
[----:B------:R-:W-:Y:S05]  /*6140*/  BSYNC B1 ;  /* 0x0000000000017941 */ /* 0x000fea0003800000 */
.L_x_261:
[----:B-1----:R-:W-:Y:S01]  /*6150*/  @!P5 IMAD R3, R136, R155, R12 ;  /* 0x0000009b8803d224 */ /* 0x002fe200078e020c */
[----:B------:R-:W-:Y:S04]  /*6160*/  BSSY B1, `(.L_x_263) ;  /* 0x0000006000017945 */ /* 0x000fe80003800000 */
[----:B------:R1:W-:Y:S01]  /*6170*/  @!P5 STG.E.U8 desc[UR36][R4.64+0xe0], R3 ;  /* 0x0000e0030400d986 */ /* 0x0003e2000c101124 */
[----:B------:R-:W-:Y:S05]  /*6180*/  @P2 BRA `(.L_x_264) ;  /* 0x00000000000c2947 */ /* 0x000fea0003800000 */
[----:B--2---:R-:W1:Y:S02]  /*6190*/  LDG.E.U8 R157, desc[UR36][R8.64+0xe1] ;  /* 0x0000e124089d7981 */ /* 0x004e64000c1e1100 */
[----:B-1----:R-:W-:-:S05]  /*61a0*/  PRMT R3, R157, 0x8880, RZ ;  /* 0x000088809d037816 */ /* 0x002fca00000000ff */
[----:B------:R-:W-:-:S07]  /*61b0*/  IMAD R12, R3, R156, RZ ;  /* 0x0000009c030c7224 */ /* 0x000fce00078e02ff */
.L_x_264:
[----:B------:R-:W-:Y:S05]  /*61c0*/  BSYNC B1 ;  /* 0x0000000000017941 */ /* 0x000fea0003800000 */
.L_x_263:
        /* <DEDUP_REMOVED lines=11> */
.L_x_266:
[----:B------:R-:W-:Y:S05]  /*6280*/  BSYNC B1 ;  /* 0x0000000000017941 */ /* 0x000fea0003800000 */
.L_x_265:
[----:B-1----:R-:W-:Y:S01]  /*6290*/  @!P4 IMAD R3, R138, R155, R12 ;  /* 0x0000009b8a03c224 */ /* 0x002fe200078e020c */
[----:B------:R-:W-:Y:S04]  /*62a0*/  BSSY B1, `(.L_x_267) ;  /* 0x0000006000017945 */ /* 0x000fe80003800000 */
[----:B------:R1:W-:Y:S01]  /*62b0*/  @!P4 STG.E.U8 desc[UR36][R6.64+0xe0], R3 ;  /* 0x0000e0030600c986 */ /* 0x0003e2000c101124 */
[----:B------:R-:W-:Y:S05]  /*62c0*/  @P3 BRA `(.L_x_268) ;  /* 0x00000000000c3947 */ /* 0x000fea0003800000 */
[----:B--2---:R-:W1:Y:S02]  /*62d0*/  LDG.E.U8 R157, desc[UR36][R10.64+0xe1] ;  /* 0x0000e1240a9d7981 */ /* 0x004e64000c1e1100 */
[----:B-1----:R-:W-:-:S05]  /*62e0*/  PRMT R3, R157, 0x8880, RZ ;  /* 0x000088809d037816 */ /* 0x002fca00000000ff */
[----:B------:R-:W-:-:S07]  /*62f0*/  IMAD R12, R3, R156, RZ ;  /* 0x0000009c030c7224 */ /* 0x000fce00078e02ff */
.L_x_268:
[----:B------:R-:W-:Y:S05]  /*6300*/  BSYNC B1 ;  /* 0x0000000000017941 */ /* 0x000fea0003800000 */
.L_x_267:
[----:B------:R-:W-:Y:S01]  /*6310*/  @!P3 IMAD R139, R139, R155, R12 ;  /* 0x0000009b8b8bb224 */ /* 0x000fe200078e020c */
[----:B------:R-:W-:Y:S04]  /*6320*/  BSSY B1, `(.L_x_269) ;  /* 0x0000006000017945 */ /* 0x000fe80003800000 */
[----:B------:R0:W-:Y:S01]  /*6330*/  @!P3 STG.E.U8 desc[UR36][R6.64+0xe1], R139 ;  /* 0x0000e18b0600b986 */ /* 0x0001e2000c101124 */
[----:B------:R-:W-:Y:S05]  /*6340*/  @P5 BRA `(.L_x_270) ;  /* 0x00000000000c5947 */ /* 0x000fea0003800000 */
[----:B--2---:R-:W1:Y:S02]  /*6350*/  LDG.E.U8 R157, desc[UR36][R8.64+0xe8] ;  /* 0x0000e824089d7981 */ /* 0x004e64000c1e1100 */
[----:B-1----:R-:W-:-:S05]  /*6360*/  PRMT R3, R157, 0x8880, RZ ;  /* 0x000088809d037816 */ /* 0x002fca00000000ff */
[----:B------:R-:W-:-:S07]  /*6370*/  IMAD R12, R3, R156, RZ ;  /* 0x0000009c030c7224 */ /* 0x000fce00078e02ff */
.L_x_270:
[----:B------:R-:W-:Y:S05]  /*6380*/  BSYNC B1 ;  /* 0x0000000000017941 */ /* 0x000fea0003800000 */
.L_x_269:
[----:B-1----:R-:W-:Y:S01]  /*6390*/  @!P5 IMAD R3, R140, R155, R12 ;  /* 0x0000009b8c03d224 */ /* 0x002fe200078e020c */
[----:B------:R-:W-:Y:S04]  /*63a0*/  BSSY B1, `(.L_x_271) ;  /* 0x0000006000017945 */ /* 0x000fe80003800000 */
[----:B------:R1:W-:Y:S01]  /*63b0*/  @!P5 STG.E.U8 desc[UR36][R4.64+0xe8], R3 ;  /* 0x0000e8030400d986 */ /* 0x0003e2000c101124 */
[----:B------:R-:W-:Y:S05]  /*63c0*/  @P2 BRA `(.L_x_272) ;  /* 0x00000000000c2947 */ /* 0x000fea0003800000 */
[----:B--2---:R-:W1:Y:S02]  /*63d0*/  LDG.E.U8 R157, desc[UR36][R8.64+0xe9] ;  /* 0x0000e924089d7981 */ /* 0x004e64000c1e1100 */
[----:B-1----:R-:W-:-:S05]  /*63e0*/  PRMT R3, R157, 0x8880, RZ ;  /* 0x000088809d037816 */ /* 0x002fca00000000ff */
[----:B------:R-:W-:-:S07]  /*63f0*/  IMAD R12, R3, R156, RZ ;  /* 0x0000009c030c7224 */ /* 0x000fce00078e02ff */
.L_x_272:
[----:B------:R-:W-:Y:S05]  /*6400*/  BSYNC B1 ;  /* 0x0000000000017941 */ /* 0x000fea0003800000 */
.L_x_271:
        /* <DEDUP_REMOVED lines=11> */
.L_x_274:
[----:B------:R-:W-:Y:S05]  /*64c0*/  BSYNC B1 ;  /* 0x0000000000017941 */ /* 0x000fea0003800000 */
.L_x_273:
[----:B-1----:R-:W-:Y:S01]  /*64d0*/  @!P4 IMAD R3, R142, R155, R12 ;  /* 0x0000009b8e03c224 */ /* 0x002fe200078e020c */
[----:B------:R-:W-:Y:S04]  /*64e0*/  BSSY B1, `(.L_x_275) ;  /* 0x0000006000017945 */ /* 0x000fe80003800000 */
[----:B------:R1:W-:Y:S01]  /*64f0*/  @!P4 STG.E.U8 desc[UR36][R6.64+0xe8], R3 ;  /* 0x0000e8030600c986 */ /* 0x0003e2000c101124 */
[----:B------:R-:W-:Y:S05]  /*6500*/  @P3 BRA `(.L_x_276) ;  /* 0x00000000000c3947 */ /* 0x000fea0003800000 */
[----:B--2---:R-:W1:Y:S02]  /*6510*/  LDG.E.U8 R157, desc[UR36][R10.64+0xe9] ;  /* 0x0000e9240a9d7981 */ /* 0x004e64000c1e1100 */
[----:B-1----:R-:W-:-:S05]  /*6520*/  PRMT R3, R157, 0x8880, RZ ;  /* 0x000088809d037816 */ /* 0x002fca00000000ff */
[----:B------:R-:W-:-:S07]  /*6530*/  IMAD R12, R3, R156, RZ ;  /* 0x0000009c030c7224 */ /* 0x000fce00078e02ff */
.L_x_276:
[----:B------:R-:W-:Y:S05]  /*6540*/  BSYNC B1 ;  /* 0x0000000000017941 */ /* 0x000fea0003800000 */
.L_x_275:
[----:B------:R-:W-:Y:S01]  /*6550*/  @!P3 IMAD R143, R143, R155, R12 ;  /* 0x0000009b8f8fb224 */ /* 0x000fe200078e020c */
[----:B------:R-:W-:Y:S04]  /*6560*/  BSSY B1, `(.L_x_277) ;  /* 0x0000006000017945 */ /* 0x000fe80003800000 */
[----:B------:R0:W-:Y:S01]  /*6570*/  @!P3 STG.E.U8 desc[UR36][R6.64+0xe9], R143 ;  /* 0x0000e98f0600b986 */ /* 0x0001e2000c101124 */
[----:B------:R-:W-:Y:S05]  /*6580*/  @P5 BRA `(.L_x_278) ;  /* 0x00000000000c5947 */ /* 0x000fea0003800000 */
[----:B--2---:R-:W1:Y:S02]  /*6590*/  LDG.E.U8 R157, desc[UR36][R8.64+0xf0] ;  /* 0x0000f024089d7981 */ /* 0x004e64000c1e1100 */
[----:B-1----:R-:W-:-:S05]  /*65a0*/  PRMT R3, R157, 0x8880, RZ ;  /* 0x000088809d037816 */ /* 0x002fca00000000ff */
[----:B------:R-:W-:-:S07]  /*65b0*/  IMAD R12, R3, R156, RZ ;  /* 0x0000009c030c7224 */ /* 0x000fce00078e02ff */
.L_x_278:
[----:B------:R-:W-:Y:S05]  /*65c0*/  BSYNC B1 ;  /* 0x0000000000017941 */ /* 0x000fea0003800000 */
.L_x_277:
[----:B-1----:R-:W-:Y:S01]  /*65d0*/  @!P5 IMAD R3, R144, R155, R12 ;  /* 0x0000009b9003d224 */ /* 0x002fe200078e020c */
[----:B------:R-:W-:Y:S04]  /*65e0*/  BSSY B1, `(.L_x_279) ;  /* 0x0000006000017945 */ /* 0x000fe80003800000 */
[----:B------:R1:W-:Y:S01]  /*65f0*/  @!P5 STG.E.U8 desc[UR36][R4.64+0xf0], R3 ;  /* 0x0000f0030400d986 */ /* 0x0003e2000c101124 */
[----:B------:R-:W-:Y:S05]  /*6600*/  @P2 BRA `(.L_x_280) ;  /* 0x00000000000c2947 */ /* 0x000fea0003800000 */
[----:B--2---:R-:W1:Y:S02]  /*6610*/  LDG.E.U8 R157, desc[UR36][R8.64+0xf1] ;  /* 0x0000f124089d7981 */ /* 0x004e64000c1e1100 */
[----:B-1----:R-:W-:-:S05]  /*6620*/  PRMT R3, R157, 0x8880, RZ ;  /* 0x000088809d037816 */ /* 0x002fca00000000ff */
[----:B------:R-:W-:-:S07]  /*6630*/  IMAD R12, R3, R156, RZ ;  /* 0x0000009c030c7224 */ /* 0x000fce00078e02ff */
.L_x_280:
[----:B------:R-:W-:Y:S05]  /*6640*/  BSYNC B1 ;  /* 0x0000000000017941 */ /* 0x000fea0003800000 */
.L_x_279:
[C---:B------:R-:W-:Y:S01]  /*6650*/  ISETP.LT.OR P4, PT, R0.reuse, 0xf1, !P0 ;  /* 0x000000f10000780c */ /* 0x040fe20004781670 */
[----:B------:R-:W-:Y:S01]  /*6660*/  @!P2 IMAD R145, R145, R155, R12 ;  /* 0x0000009b9191a224 */ /* 0x000fe200078e020c */
[----:B------:R-:W-:Y:S01]  /*6670*/  BSSY B1, `(.L_x_281) ;  /* 0x000000a000017945 */ /* 0x000fe20003800000 */
[C---:B------:R-:W-:Y:S02]  /*6680*/  ISETP.LT.OR P3, PT, R0.reuse, 0xf2, !P0 ;  /* 0x000000f20000780c */ /* 0x040fe40004761670 */
        /* <DEDUP_REMOVED lines=8> */
.L_x_282:
[----:B------:R-:W-:Y:S05]  /*6710*/  BSYNC B1 ;  /* 0x0000000000017941 */ /* 0x000fea0003800000 */
.L_x_281:
[----:B-1----:R-:W-:Y:S01]  /*6720*/  @!P4 IMAD R3, R146, R155, R12 ;  /* 0x0000009b9203c224 */ /* 0x002fe200078e020c */
[----:B------:R-:W-:Y:S04]  /*6730*/  BSSY B1, `(.L_x_283) ;  /* 0x0000006000017945 */ /* 0x000fe80003800000 */
[----:B------:R1:W-:Y:S01]  /*6740*/  @!P4 STG.E.U8 desc[UR36][R6.64+0xf0], R3 ;  /* 0x0000f0030600c986 */ /* 0x0003e2000c101124 */
[----:B------:R-:W-:Y:S05]  /*6750*/  @P3 BRA `(.L_x_284) ;  /* 0x00000000000c3947 */ /* 0x000fea0003800000 */
[----:B--2---:R-:W1:Y:S02]  /*6760*/  LDG.E.U8 R157, desc[UR36][R10.64+0xf1] ;  /* 0x0000f1240a9d7981 */ /* 0x004e64000c1e1100 */
[----:B-1----:R-:W-:-:S05]  /*6770*/  PRMT R3, R157, 0x8880, RZ ;  /* 0x000088809d037816 */ /* 0x002fca00000000ff */
[----:B------:R-:W-:-:S07]  /*6780*/  IMAD R12, R3, R156, RZ ;  /* 0x0000009c030c7224 */ /* 0x000fce00078e02ff */
.L_x_284:
[----:B------:R-:W-:Y:S05]  /*6790*/  BSYNC B1 ;  /* 0x0000000000017941 */ /* 0x000fea0003800000 */
.L_x_283:
[----:B------:R-:W-:Y:S01]  /*67a0*/  @!P3 IMAD R147, R147, R155, R12 ;  /* 0x0000009b9393b224 */ /* 0x000fe200078e020c */
[----:B------:R-:W-:Y:S04]  /*67b0*/  BSSY B1, `(.L_x_285) ;  /* 0x0000006000017945 */ /* 0x000fe80003800000 */
[----:B------:R0:W-:Y:S01]  /*67c0*/  @!P3 STG.E.U8 desc[UR36][R6.64+0xf1], R147 ;  /* 0x0000f1930600b986 */ /* 0x0001e2000c101124 */
[----:B------:R-:W-:Y:S05]  /*67d0*/  @P2 BRA `(.L_x_286) ;  /* 0x00000000000c2947 */ /* 0x000fea0003800000 */
[----:B--2---:R-:W1:Y:S02]  /*67e0*/  LDG.E.U8 R157, desc[UR36][R8.64+0xf8] ;  /* 0x0000f824089d7981 */ /* 0x004e64000c1e1100 */
[----:B-1----:R-:W-:-:S05]  /*67f0*/  PRMT R3, R157, 0x8880, RZ ;  /* 0x000088809d037816 */ /* 0x002fca00000000ff */
[----:B------:R-:W-:-:S07]  /*6800*/  IMAD R12, R3, R156, RZ ;  /* 0x0000009c030c7224 */ /* 0x000fce00078e02ff */
.L_x_286:
[----:B------:R-:W-:Y:S05]  /*6810*/  BSYNC B1 ;  /* 0x0000000000017941 */ /* 0x000fea0003800000 */
.L_x_285:
[----:B-1----:R-:W-:Y:S01]  /*6820*/  @!P2 IMAD R3, R148, R155, R12 ;  /* 0x0000009b9403a224 */ /* 0x002fe200078e020c */
[----:B------:R-:W-:Y:S04]  /*6830*/  BSSY B1, `(.L_x_287) ;  /* 0x0000006000017945 */ /* 0x000fe80003800000 */
[----:B------:R1:W-:Y:S01]  /*6840*/  @!P2 STG.E.U8 desc[UR36][R4.64+0xf8], R3 ;  /* 0x0000f8030400a986 */ /* 0x0003e2000c101124 */
[----:B------:R-:W-:Y:S05]  /*6850*/  @P1 BRA `(.L_x_288) ;  /* 0x00000000000c1947 */ /* 0x000fea0003800000 */
[----:B--2---:R-:W1:Y:S02]  /*6860*/  LDG.E.U8 R157, desc[UR36][R8.64+0xf9] ;  /* 0x0000f924089d7981 */ /* 0x004e64000c1e1100 */
[----:B-1----:R-:W-:-:S05]  /*6870*/  PRMT R3, R157, 0x8880, RZ ;  /* 0x000088809d037816 */ /* 0x002fca00000000ff */
[----:B------:R-:W-:-:S07]  /*6880*/  IMAD R12, R3, R156, RZ ;  /* 0x0000009c030c7224 */ /* 0x000fce00078e02ff */
.L_x_288:
[----:B------:R-:W-:Y:S05]  /*6890*/  BSYNC B1 ;  /* 0x0000000000017941 */ /* 0x000fea0003800000 */
.L_x_287:
[----:B------:R-:W-:Y:S01]  /*68a0*/  @!P1 IMAD R149, R149, R155, R12 ;  /* 0x0000009b95959224 */ /* 0x000fe200078e020c */
[----:B------:R-:W-:Y:S04]  /*68b0*/  BSSY B1, `(.L_x_289) ;  /* 0x0000006000017945 */ /* 0x000fe80003800000 */
[----:B------:R0:W-:Y:S01]  /*68c0*/  @!P1 STG.E.U8 desc[UR36][R4.64+0xf9], R149 ;  /* 0x0000f99504009986 */ /* 0x0001e2000c101124 */
[----:B------:R-:W-:Y:S05]  /*68d0*/  @P5 BRA `(.L_x_290) ;  /* 0x00000000000c5947 */ /* 0x000fea0003800000 */
[----:B--2---:R-:W1:Y:S02]  /*68e0*/  LDG.E.U8 R157, desc[UR36][R10.64+0xf8] ;  /* 0x0000f8240a9d7981 */ /* 0x004e64000c1e1100 */
[----:B-1----:R-:W-:-:S05]  /*68f0*/  PRMT R3, R157, 0x8880, RZ ;  /* 0x000088809d037816 */ /* 0x002fca00000000ff */
[----:B------:R-:W-:-:S07]  /*6900*/  IMAD R12, R3, R156, RZ ;  /* 0x0000009c030c7224 */ /* 0x000fce00078e02ff */
.L_x_290:
[----:B------:R-:W-:Y:S05]  /*6910*/  BSYNC B1 ;  /* 0x0000000000017941 */ /* 0x000fea0003800000 */
.L_x_289:
[----:B-1----:R-:W-:Y:S01]  /*6920*/  @!P5 IMAD R3, R150, R155, R12 ;  /* 0x0000009b9603d224 */ /* 0x002fe200078e020c */
[----:B------:R-:W-:Y:S01]  /*6930*/  ISETP.LT.OR P0, PT, R0, 0xfa, !P0 ;  /* 0x000000fa0000780c */ /* 0x000fe20004701670 */
[----:B------:R-:W-:Y:S03]  /*6940*/  BSSY B1, `(.L_x_291) ;  /* 0x0000006000017945 */ /* 0x000fe60003800000 */
[----:B------:R1:W-:Y:S09]  /*6950*/  @!P5 STG.E.U8 desc[UR36][R6.64+0xf8], R3 ;  /* 0x0000f8030600d986 */ /* 0x0003f2000c101124 */
[----:B------:R-:W-:Y:S05]  /*6960*/  @P0 BRA `(.L_x_292) ;  /* 0x00000000000c0947 */ /* 0x000fea0003800000 */
[----:B--2---:R-:W1:Y:S02]  /*6970*/  LDG.E.U8 R157, desc[UR36][R10.64+0xf9] ;  /* 0x0000f9240a9d7981 */ /* 0x004e64000c1e1100 */
[----:B-1----:R-:W-:-:S05]  /*6980*/  PRMT R3, R157, 0x8880, RZ ;  /* 0x000088809d037816 */ /* 0x002fca00000000ff */
[----:B------:R-:W-:-:S07]  /*6990*/  IMAD R12, R3, R156, RZ ;  /* 0x0000009c030c7224 */ /* 0x000fce00078e02ff */
.L_x_292:
[----:B------:R-:W-:Y:S05]  /*69a0*/  BSYNC B1 ;  /* 0x0000000000017941 */ /* 0x000fea0003800000 */
.L_x_291:
[----:B------:R-:W-:Y:S01]  /*69b0*/  IMAD R151, R151, R155, R12 ;  /* 0x0000009b97977224 */ /* 0x000fe200078e020c */
[----:B------:R-:W-:Y:S06]  /*69c0*/  @P0 BRA `(.L_x_293) ;  /* 0x0000001800100947 */ /* 0x000fec0003800000 */
[----:B------:R0:W-:Y:S01]  /*69d0*/  STG.E.U8 desc[UR36][R6.64+0xf9], R151 ;  /* 0x0000f99706007986 */ /* 0x0001e2000c101124 */
[----:B------:R-:W-:Y:S05]  /*69e0*/  BRA `(.L_x_293) ;  /* 0x0000001800087947 */ /* 0x000fea0003800000 */
.L_x_36:
[C---:B------:R-:W-:Y:S02]  /*69f0*/  ISETP.GE.AND P1, PT, R162.reuse, 0x1, PT ;  /* 0x00000001a200780c */ /* 0x040fe40003f26270 */
[----:B------:R-:W-:Y:S02]  /*6a00*/  ISETP.GE.AND P0, PT, R162, 0x9, PT ;  /* 0x00000009a200780c */ /* 0x000fe40003f06270 */
[C---:B------:R-:W-:Y:S02]  /*6a10*/  ISETP.LT.OR P4, PT, R0.reuse, 0x1, !P1 ;  /* 0x000000010000780c */ /* 0x040fe40004f81670 */
[C---:B------:R-:W-:Y:S02]  /*6a20*/  ISETP.LT.OR P3, PT, R0.reuse, 0x2, !P1 ;  /* 0x000000020000780c */ /* 0x040fe40004f61670 */
[C---:B------:R-:W-:Y:S02]  /*6a30*/  ISETP.LT.OR P2, PT, R0.reuse, 0x1, !P0 ;  /* 0x000000010000780c */ /* 0x040fe40004741670 */
[----:B------:R-:W-:-:S07]  /*6a40*/  ISETP.LT.OR P5, PT, R0, 0x2, !P0 ;  /* 0x000000020000780c */ /* 0x000fce00047a1670 */
[-C--:B------:R-:W-:Y:S02]  /*6a50*/  @!P4 IMAD R3, R24, R155.reuse, RZ ;  /* 0x0000009b1803c224 */ /* 0x080fe400078e02ff */
[-C--:B------:R-:W-:Y:S02]  /*6a60*/  @!P3 IMAD R25, R25, R155.reuse, RZ ;  /* 0x0000009b1919b224 */ /* 0x080fe400078e02ff */
[-C--:B------:R-:W-:Y:S01]  /*6a70*/  @!P2 IMAD R9, R26, R155.reuse, RZ ;  /* 0x0000009b1a09a224 */ /* 0x080fe200078e02ff */
[----:B------:R0:W-:Y:S01]  /*6a80*/  @!P4 STG.E.U8 desc[UR36][R4.64], R3 ;  /* 0x000000030400c986 */ /* 0x0001e2000c101124 */
[C---:B------:R-:W-:Y:S01]  /*6a90*/  ISETP.LT.OR P4, PT, R0.reuse, 0x9, !P1 ;  /* 0x000000090000780c */ /* 0x040fe20004f81670 */
[----:B------:R-:W-:Y:S02]  /*6aa0*/  @!P5 IMAD R27, R27, R155, RZ ;  /* 0x0000009b1b1bd224 */ /* 0x000fe400078e02ff */
[----:B------:R-:W-:Y:S01]  /*6ab0*/  @!P3 STG.E.U8 desc[UR36][R4.64+0x1], R25 ;  /* 0x000001190400b986 */ /* 0x000fe2000c101124 */
[----:B------:R-:W-:-:S03]  /*6ac0*/  ISETP.LT.OR P3, PT, R0, 0xa, !P1 ;  /* 0x0000000a0000780c */ /* 0x000fc60004f61670 */
[----:B------:R1:W-:Y:S01]  /*6ad0*/  @!P2 STG.E.U8 desc[UR36][R6.64], R9 ;  /* 0x000000090600a986 */ /* 0x0003e2000c101124 */
[----:B------:R-:W-:-:S03]  /*6ae0*/  ISETP.LT.OR P2, PT, R0, 0x9, !P0 ;  /* 0x000000090000780c */ /* 0x000fc60004741670 */
[----:B------:R-:W-:Y:S01]  /*6af0*/  @!P5 STG.E.U8 desc[UR36][R6.64+0x1], R27 ;  /* 0x0000011b0600d986 */ /* 0x000fe2000c101124 */
[----:B------:R-:W-:Y:S01]  /*6b00*/  ISETP.LT.OR P5, PT, R0, 0xa, !P0 ;  /* 0x0000000a0000780c */ /* 0x000fe200047a1670 */
[----:B------:R-:W-:-:S04]  /*6b10*/  @!P4 IMAD R11, R28, R155, RZ ;  /* 0x0000009b1c0bc224 */ /* 0x000fc800078e02ff */
[-C--:B------:R-:W-:Y:S01]  /*6b20*/  @!P3 IMAD R29, R29, R155.reuse, RZ ;  /* 0x0000009b1d1db224 */ /* 0x080fe200078e02ff */
[----:B------:R-:W-:Y:S01]  /*6b30*/  @!P4 STG.E.U8 desc[UR36][R4.64+0x8], R11 ;  /* 0x0000080b0400c986 */ /* 0x000fe2000c101124 */
[----:B------:R-:W-:Y:S02]  /*6b40*/  ISETP.LT.OR P4, PT, R0, 0x11, !P1 ;  /* 0x000000110000780c */ /* 0x000fe40004f81670 */
[-C--:B0-----:R-:W-:Y:S01]  /*6b50*/  @!P2 IMAD R3, R30, R155.reuse, RZ ;  /* 0x0000009b1e03a224 */ /* 0x081fe200078e02ff */
[----:B------:R-:W-:Y:S01]  /*6b60*/  @!P3 STG.E.U8 desc[UR36][R4.64+0x9], R29 ;  /* 0x0000091d0400b986 */ /* 0x000fe2000c101124 */
[C---:B------:R-:W-:Y:S02]  /*6b70*/  ISETP.LT.OR P3, PT, R0.reuse, 0x12, !P1 ;  /* 0x000000120000780c */ /* 0x040fe40004f61670 */
[----:B------:R-:W-:Y:S01]  /*6b80*/  @!P5 IMAD R31, R31, R155, RZ ;  /* 0x0000009b1f1fd224 */ /* 0x000fe200078e02ff */
[----:B------:R0:W-:Y:S01]  /*6b90*/  @!P2 STG.E.U8 desc[UR36][R6.64+0x8], R3 ;  /* 0x000008030600a986 */ /* 0x0001e2000c101124 */
[----:B------:R-:W-:-:S03]  /*6ba0*/  ISETP.LT.OR P2, PT, R0, 0x11, !P0 ;  /* 0x000000110000780c */ /* 0x000fc60004741670 */
[----:B------:R-:W-:Y:S01]  /*6bb0*/  @!P5 STG.E.U8 desc[UR36][R6.64+0x9], R31 ;  /* 0x0000091f0600d986 */ /* 0x000fe2000c101124 */
[----:B------:R-:W-:Y:S01]  /*6bc0*/  ISETP.LT.OR P5, PT, R0, 0x12, !P0 ;  /* 0x000000120000780c */ /* 0x000fe200047a1670 */
[----:B-1----:R-:W-:-:S04]  /*6bd0*/  @!P4 IMAD R9, R32, R155, RZ ;  /* 0x0000009b2009c224 */ /* 0x002fc800078e02ff */
        /* <DEDUP_REMOVED lines=301> */
[----:B------:R1:W-:Y:S01]  /*7eb0*/  @!P4 STG.E.U8 desc[UR36][R4.64+0xd8], R11 ;  /* 0x0000d80b0400c986 */ /* 0x0003e2000c101124 */
        /* <DEDUP_REMOVED lines=13> */
[-C--:B-1----:R-:W-:Y:S01]  /*7f90*/  @!P2 IMAD R11, R138, R155.reuse, RZ ;  /* 0x0000009b8a0ba224 */ /* 0x082fe200078e02ff */
[----:B------:R-:W-:Y:S01]  /*7fa0*/  @!P3 STG.E.U8 desc[UR36][R4.64+0xe1], R137 ;  /* 0x0000e1890400b986 */ /* 0x000fe2000c101124 */
[C---:B------:R-:W-:Y:S02]  /*7fb0*/  ISETP.LT.OR P3, PT, R0.reuse, 0xea, !P1 ;  /* 0x000000ea0000780c */ /* 0x040fe40004f61670 */
[----:B------:R-:W-:Y:S01]  /*7fc0*/  @!P5 IMAD R139, R139, R155, RZ ;  /* 0x0000009b8b8bd224 */ /* 0x000fe200078e02ff */
[----:B------:R1:W-:Y:S01]  /*7fd0*/  @!P2 STG.E.U8 desc[UR36][R6.64+0xe0], R11 ;  /* 0x0000e00b0600a986 */ /* 0x0003e2000c101124 */
[----:B------:R-:W-:-:S03]  /*7fe0*/  ISETP.LT.OR P2, PT, R0, 0xe9, !P0 ;  /* 0x000000e90000780c */ /* 0x000fc60004741670 */
[----:B------:R-:W-:Y:S01]  /*7ff0*/  @!P5 STG.E.U8 desc[UR36][R6.64+0xe1], R139 ;  /* 0x0000e18b0600d986 */ /* 0x000fe2000c101124 */
[----:B------:R-:W-:Y:S01]  /*8000*/  ISETP.LT.OR P5, PT, R0, 0xea, !P0 ;  /* 0x000000ea0000780c */ /* 0x000fe200047a1670 */
[----:B0-----:R-:W-:-:S04]  /*8010*/  @!P4 IMAD R3, R140, R155, RZ ;  /* 0x0000009b8c03c224 */ /* 0x001fc800078e02ff */
[-C--:B------:R-:W-:Y:S01]  /*8020*/  @!P3 IMAD R141, R141, R155.reuse, RZ ;  /* 0x0000009b8d8db224 */ /* 0x080fe200078e02ff */
[----:B------:R0:W-:Y:S01]  /*8030*/  @!P4 STG.E.U8 desc[UR36][R4.64+0xe8], R3 ;  /* 0x0000e8030400c986 */ /* 0x0001e2000c101124 */
[----:B------:R-:W-:Y:S02]  /*8040*/  ISETP.LT.OR P4, PT, R0, 0xf2, !P1 ;  /* 0x000000f20000780c */ /* 0x000fe40004f81670 */
[-C--:B---3--:R-:W-:Y:S01]  /*8050*/  @!P2 IMAD R9, R142, R155.reuse, RZ ;  /* 0x0000009b8e09a224 */ /* 0x088fe200078e02ff */
[----:B------:R-:W-:Y:S01]  /*8060*/  @!P3 STG.E.U8 desc[UR36][R4.64+0xe9], R141 ;  /* 0x0000e98d0400b986 */ /* 0x000fe2000c101124 */
[C---:B------:R-:W-:Y:S02]  /*8070*/  ISETP.LT.OR P3, PT, R0.reuse, 0xf1, !P1 ;  /* 0x000000f10000780c */ /* 0x040fe40004f61670 */
[----:B------:R-:W-:Y:S01]  /*8080*/  @!P5 IMAD R143, R143, R155, RZ ;  /* 0x0000009b8f8fd224 */ /* 0x000fe200078e02ff */
[----:B------:R-:W-:Y:S01]  /*8090*/  @!P2 STG.E.U8 desc[UR36][R6.64+0xe8], R9 ;  /* 0x0000e8090600a986 */ /* 0x000fe2000c101124 */
[----:B------:R-:W-:-:S03]  /*80a0*/  ISETP.LT.OR P2, PT, R0, 0xf1, !P0 ;  /* 0x000000f10000780c */ /* 0x000fc60004741670 */
[----:B------:R-:W-:Y:S01]  /*80b0*/  @!P5 STG.E.U8 desc[UR36][R6.64+0xe9], R143 ;  /* 0x0000e98f0600d986 */ /* 0x000fe2000c101124 */
[----:B------:R-:W-:Y:S01]  /*80c0*/  ISETP.LT.OR P5, PT, R0, 0xf9, !P0 ;  /* 0x000000f90000780c */ /* 0x000fe200047a1670 */
[----:B------:R-:W-:-:S04]  /*80d0*/  @!P4 IMAD R145, R145, R155, RZ ;  /* 0x0000009b9191c224 */ /* 0x000fc800078e02ff */
[-C--:B-1----:R-:W-:Y:S01]  /*80e0*/  @!P3 IMAD R11, R144, R155.reuse, RZ ;  /* 0x0000009b900bb224 */ /* 0x082fe200078e02ff */
[----:B------:R-:W-:Y:S01]  /*80f0*/  @!P4 STG.E.U8 desc[UR36][R4.64+0xf1], R145 ;  /* 0x0000f1910400c986 */ /* 0x000fe2000c101124 */
[C---:B------:R-:W-:Y:S02]  /*8100*/  ISETP.LT.OR P4, PT, R0.reuse, 0xf2, !P0 ;  /* 0x000000f20000780c */ /* 0x040fe40004781670 */
[C---:B------:R-:W-:Y:S01]  /*8110*/  ISETP.LT.OR P0, PT, R0.reuse, 0xfa, !P0 ;  /* 0x000000fa0000780c */ /* 0x040fe20004701670 */
[----:B------:R1:W-:Y:S01]  /*8120*/  @!P3 STG.E.U8 desc[UR36][R4.64+0xf0], R11 ;  /* 0x0000f00b0400b986 */ /* 0x0003e2000c101124 */
[----:B------:R-:W-:Y:S01]  /*8130*/  ISETP.LT.OR P3, PT, R0, 0xf9, !P1 ;  /* 0x000000f90000780c */ /* 0x000fe20004f61670 */
[----:B0-----:R-:W-:Y:S01]  /*8140*/  @!P2 IMAD R3, R146, R155, RZ ;  /* 0x0000009b9203a224 */ /* 0x001fe200078e02ff */
[----:B------:R-:W-:-:S04]  /*8150*/  ISETP.LT.OR P1, PT, R0, 0xfa, !P1 ;  /* 0x000000fa0000780c */ /* 0x000fc80004f21670 */
[----:B------:R0:W-:Y:S03]  /*8160*/  @!P2 STG.E.U8 desc[UR36][R6.64+0xf0], R3 ;  /* 0x0000f0030600a986 */ /* 0x0001e6000c101124 */
[-C--:B------:R-:W-:Y:S02]  /*8170*/  @!P4 IMAD R147, R147, R155.reuse, RZ ;  /* 0x0000009b9393c224 */ /* 0x080fe400078e02ff */
[-C--:B-1----:R-:W-:Y:S02]  /*8180*/  @!P5 IMAD R11, R150, R155.reuse, RZ ;  /* 0x0000009b960bd224 */ /* 0x082fe400078e02ff */
[-C--:B------:R-:W-:Y:S01]  /*8190*/  @!P3 IMAD R9, R148, R155.reuse, RZ ;  /* 0x0000009b9409b224 */ /* 0x080fe200078e02ff */
[----:B------:R0:W-:Y:S01]  /*81a0*/  @!P4 STG.E.U8 desc[UR36][R6.64+0xf1], R147 ;  /* 0x0000f1930600c986 */ /* 0x0001e2000c101124 */
[-C--:B------:R-:W-:Y:S02]  /*81b0*/  @!P1 IMAD R149, R149, R155.reuse, RZ ;  /* 0x0000009b95959224 */ /* 0x080fe400078e02ff */
[----:B------:R-:W-:Y:S01]  /*81c0*/  @!P0 IMAD R151, R151, R155, RZ ;  /* 0x0000009b97978224 */ /* 0x000fe200078e02ff */
[----:B------:R0:W-:Y:S04]  /*81d0*/  @!P3 STG.E.U8 desc[UR36][R4.64+0xf8], R9 ;  /* 0x0000f8090400b986 */ /* 0x0001e8000c101124 */
[----:B------:R0:W-:Y:S04]  /*81e0*/  @!P1 STG.E.U8 desc[UR36][R4.64+0xf9], R149 ;  /* 0x0000f99504009986 */ /* 0x0001e8000c101124 */
[----:B------:R0:W-:Y:S04]  /*81f0*/  @!P5 STG.E.U8 desc[UR36][R6.64+0xf8], R11 ;  /* 0x0000f80b0600d986 */ /* 0x0001e8000c101124 */
[----:B------:R0:W-:Y:S02]  /*8200*/  @!P0 STG.E.U8 desc[UR36][R6.64+0xf9], R151 ;  /* 0x0000f99706008986 */ /* 0x0001e4000c101124 */
.L_x_293:
[----:B------:R-:W-:Y:S05]  /*8210*/  BSYNC B0 ;  /* 0x0000000000007941 */ /* 0x000fea0003800000 */
.L_x_35:
[----:B------:R-:W-:Y:S01]  /*8220*/  ULDC UR4, c[0x0][0xc] ;  /* 0x0000030000047ab9 */ /* 0x000fe20000000800 */
[----:B------:R-:W-:Y:S01]  /*8230*/  ULDC UR5, c[0x0][0x10] ;  /* 0x0000040000057ab9 */ /* 0x000fe20000000800 */
[----:B01----:R-:W0:Y:S01]  /*8240*/  LDC R3, c[0x0][0x14] ;  /* 0x00000500ff037b82 */ /* 0x003e220000000800 */
[----:B------:R-:W-:Y:S01]  /*8250*/  UIMAD.WIDE.U32 UR4, UR4, UR5, URZ ;  /* 0x00000005040472a5 */ /* 0x000fe2000f8e003f */
[----:B------:R-:W-:Y:S01]  /*8260*/  PRMT R0, RZ, 0x7610, R0 ;  /* 0x00007610ff007816 */ /* 0x000fe20000000000 */
[----:B------:R-:W-:Y:S02]  /*8270*/  IMAD.MOV.U32 R153, RZ, RZ, -0x1 ;  /* 0xffffffffff997424 */ /* 0x000fe400078e00ff */
[----:B------:R-:W-:Y:S02]  /*8280*/  IMAD.MOV.U32 R22, RZ, RZ, -0x1 ;  /* 0xffffffffff167424 */ /* 0x000fe400078e00ff */
[----:B0-----:R-:W-:-:S04]  /*8290*/  IMAD.WIDE.U32 R16, R3, UR4, R16 ;  /* 0x0000000403107c25 */ /* 0x001fc8000f8e0010 */
[----:B------:R-:W-:Y:S01]  /*82a0*/  IMAD R3, R3, UR5, RZ ;  /* 0x0000000503037c24 */ /* 0x000fe2000f8e02ff */
[----:B------:R-:W-:Y:S02]  /*82b0*/  ULDC.64 UR4, c[0x0][0x650] ;  /* 0x0001940000047ab9 */ /* 0x000fe40000000a00 */
[----:B------:R-:W-:Y:S01]  /*82c0*/  ISETP.GE.U32.AND P0, PT, R16, UR4, PT ;  /* 0x0000000410007c0c */ /* 0x000fe2000bf06070 */
[----:B------:R-:W-:-:S05]  /*82d0*/  IMAD.IADD R17, R17, 0x1, R3 ;  /* 0x0000000111117824 */ /* 0x000fca00078e0203 */
[----:B------:R-:W-:-:S13]  /*82e0*/  ISETP.GE.U32.AND.EX P0, PT, R17, UR5, PT, P0 ;  /* 0x0000000511007c0c */ /* 0x000fda000bf06100 */
[----:B------:R-:W-:Y:S05]  /*82f0*/  @P0 BRA `(.L_x_294) ;  /* 0x0000000400640947 */ /* 0x000fea0003800000 */
[----:B------:R-:W0:Y:S01]  /*8300*/  S2R R12, SR_CTAID.X ;  /* 0x00000000000c7919 */ /* 0x000e220000002500 */
[----:B------:R-:W1:Y:S01]  /*8310*/  LDC.64 R10, c[0x0][0x628] ;  /* 0x00018a00ff0a7b82 */ /* 0x000e620000000a00 */
[----:B------:R-:W-:Y:S01]  /*8320*/  ULDC UR4, c[0x0][0x150] ;  /* 0x0000540000047ab9 */ /* 0x000fe20000000800 */
[----:B------:R-:W-:Y:S01]  /*8330*/  IMAD.MOV.U32 R8, RZ, RZ, R16 ;  /* 0x000000ffff087224 */ /* 0x000fe200078e0010 */
[----:B------:R-:W0:Y:S01]  /*8340*/  S2R R24, SR_CTAID.Y ;  /* 0x0000000000187919 */ /* 0x000e220000002600 */
[----:B------:R-:W-:-:S04]  /*8350*/  IMAD.MOV.U32 R9, RZ, RZ, R17 ;  /* 0x000000ffff097224 */ /* 0x000fc800078e0011 */
[----:B------:R-:W2:Y:S08]  /*8360*/  LDC R21, c[0x0][0x144] ;  /* 0x00005100ff157b82 */ /* 0x000eb00000000800 */
[----:B------:R-:W2:Y:S08]  /*8370*/  LDC R0, c[0x0][0x630] ;  /* 0x00018c00ff007b82 */ /* 0x000eb00000000800 */
[----:B------:R-:W2:Y:S01]  /*8380*/  LDC.64 R14, c[0x0][0x620] ;  /* 0x00018800ff0e7b82 */ /* 0x000ea20000000a00 */
[----:B-1----:R-:W-:-:S04]  /*8390*/  ISETP.NE.U32.AND P0, PT, R10, RZ, PT ;  /* 0x000000ff0a00720c */ /* 0x002fc80003f05070 */
[----:B------:R-:W-:Y:S02]  /*83a0*/  ISETP.NE.AND.EX P0, PT, R11, RZ, PT, P0 ;  /* 0x000000ff0b00720c */ /* 0x000fe40003f05300 */
[----:B0-----:R-:W-:-:S05]  /*83b0*/  I2FP.F32.U32 R3, R12 ;  /* 0x0000000c00037245 */ /* 0x001fca0000201000 */
[----:B------:R-:W-:-:S04]  /*83c0*/  FMUL R3, R3, UR4 ;  /* 0x0000000403037c20 */ /* 0x000fc80008400000 */
[----:B------:R0:W1:Y:S02]  /*83d0*/  F2I.U32.TRUNC.NTZ R20, R3 ;  /* 0x0000000300147305 */ /* 0x000064000020f000 */
[----:B------:R-:W-:Y:S05]  /*83e0*/  @!P0 BRA `(.L_x_295) ;  /* 0x0000000000288947 */ /* 0x000fea0003800000 */
[----:B0-----:R-:W0:Y:S02]  /*83f0*/  LDC R3, c[0x0][0x634] ;  /* 0x00018d00ff037b82 */ /* 0x001e240000000800 */
[----:B0-----:R-:W-:-:S05]  /*8400*/  IADD3 R3, P0, R16, R3, RZ ;  /* 0x0000000310037210 */ /* 0x001fca0007f1e0ff */
[----:B------:R-:W-:-:S04]  /*8410*/  IMAD.X R13, RZ, RZ, R17, P0 ;  /* 0x000000ffff0d7224 */ /* 0x000fc800000e0611 */
[----:B---3--:R-:W-:-:S04]  /*8420*/  IMAD.WIDE.U32 R4, R13, R10, RZ ;  /* 0x0000000a0d047225 */ /* 0x008fc800078e00ff */
[----:B----4-:R-:W-:-:S04]  /*8430*/  IMAD.WIDE.U32 R6, P0, R3, R11, R4 ;  /* 0x0000000b03067225 */ /* 0x010fc80007800004 */
[----:B------:R-:W-:-:S04]  /*8440*/  IMAD.WIDE.U32 R4, R3, R10, RZ ;  /* 0x0000000a03047225 */ /* 0x000fc800078e00ff */
[----:B------:R-:W-:Y:S01]  /*8450*/  IMAD.X R9, RZ, RZ, RZ, P0 ;  /* 0x000000ffff097224 */ /* 0x000fe200000e06ff */
[----:B------:R-:W-:Y:S01]  /*8460*/  IADD3 RZ, P0, R5, R6, RZ ;  /* 0x0000000605ff7210 */ /* 0x000fe20007f1e0ff */
[----:B------:R-:W-:-:S04]  /*8470*/  IMAD.MOV.U32 R8, RZ, RZ, R7 ;  /* 0x000000ffff087224 */ /* 0x000fc800078e0007 */
[----:B------:R-:W-:-:S08]  /*8480*/  IMAD.WIDE.U32.X R8, R13, R11, R8, P0 ;  /* 0x0000000b0d087225 */ /* 0x000fd000000e0408 */
.L_x_295:
[----:B------:R-:W3:Y:S01]  /*8490*/  LDC.64 R28, c[0x0][0x640] ;  /* 0x00019000ff1c7b82 */ /* 0x000ee20000000a00 */
[-CC-:B--2---:R-:W-:Y:S01]  /*84a0*/  SHF.R.U64 R22, R8, R0.reuse, R9.reuse ;  /* 0x0000000008167219 */ /* 0x184fe20000001209 */
[----:B-1----:R-:W-:Y:S01]  /*84b0*/  IMAD.MOV R20, RZ, RZ, -R20 ;  /* 0x000000ffff147224 */ /* 0x002fe200078e0a14 */
[----:B------:R-:W-:Y:S01]  /*84c0*/  SHF.R.U32.HI R0, RZ, R0, R9 ;  /* 0x00000000ff007219 */ /* 0x000fe20000011609 */
[----:B------:R-:W-:Y:S01]  /*84d0*/  ULDC UR4, c[0x0][0x154] ;  /* 0x0000550000047ab9 */ /* 0x000fe20000000800 */
[----:B0-----:R-:W-:Y:S01]  /*84e0*/  IADD3 R3, P0, RZ, -R22, RZ ;  /* 0x80000016ff037210 */ /* 0x001fe20007f1e0ff */
[----:B------:R-:W-:Y:S02]  /*84f0*/  IMAD R21, R21, R20, R12 ;  /* 0x0000001415157224 */ /* 0x000fe400078e020c */
[----:B----4-:R-:W0:Y:S01]  /*8500*/  LDC R6, c[0x0][0x618] ;  /* 0x00018600ff067b82 */ /* 0x010e220000000800 */
[----:B------:R-:W-:Y:S02]  /*8510*/  IMAD.MOV.U32 R7, RZ, RZ, 0x1 ;  /* 0x00000001ff077424 */ /* 0x000fe400078e00ff */
[----:B---3--:R-:W-:-:S04]  /*8520*/  IMAD.X R5, RZ, RZ, ~R0, P0 ;  /* 0x000000ffff057224 */ /* 0x008fc800000e0e00 */
[-C--:B------:R-:W-:Y:S01]  /*8530*/  IMAD R0, R5, R14.reuse, RZ ;  /* 0x0000000e05007224 */ /* 0x080fe200078e02ff */
[----:B------:R-:W1:Y:S01]  /*8540*/  LDC R8, c[0x0][0x608] ;  /* 0x00018200ff087b82 */ /* 0x000e620000000800 */
[----:B------:R-:W-:-:S04]  /*8550*/  IMAD.WIDE.U32 R4, R3, R14, R16 ;  /* 0x0000000e03047225 */ /* 0x000fc800078e0010 */
[----:B------:R-:W-:Y:S01]  /*8560*/  IMAD R3, R3, R15, R0 ;  /* 0x0000000f03037224 */ /* 0x000fe200078e0200 */
[----:B------:R-:W-:Y:S02]  /*8570*/  I2FP.F32.U32 R0, R24 ;  /* 0x0000001800007245 */ /* 0x000fe40000201000 */
[----:B------:R-:W2:Y:S01]  /*8580*/  LDC R26, c[0x0][0x658] ;  /* 0x00019600ff1a7b82 */ /* 0x000ea20000000800 */
[----:B------:R-:W-:Y:S01]  /*8590*/  IMAD.IADD R3, R5, 0x1, R3 ;  /* 0x0000000105037824 */ /* 0x000fe200078e0203 */
[----:B------:R-:W-:Y:S01]  /*85a0*/  ISETP.NE.U32.AND P0, PT, R28, RZ, PT ;  /* 0x000000ff1c00720c */ /* 0x000fe20003f05070 */
[----:B------:R-:W-:Y:S01]  /*85b0*/  FMUL R0, R0, UR4 ;  /* 0x0000000400007c20 */ /* 0x000fe20008400000 */
[----:B------:R-:W-:Y:S02]  /*85c0*/  IMAD.MOV.U32 R5, RZ, RZ, -0x1 ;  /* 0xffffffffff057424 */ /* 0x000fe400078e00ff */
[----:B------:R-:W-:Y:S01]  /*85d0*/  ISETP.NE.AND.EX P0, PT, R29, RZ, PT, P0 ;  /* 0x000000ff1d00720c */ /* 0x000fe20003f05300 */
[----:B------:R3:W4:Y:S01]  /*85e0*/  F2I.U32.TRUNC.NTZ R13, R0 ;  /* 0x00000000000d7305 */ /* 0x000722000020f000 */
[----:B------:R-:W3:Y:S01]  /*85f0*/  LDC R15, c[0x0][0x148] ;  /* 0x00005200ff0f7b82 */ /* 0x000ee20000000800 */
[----:B0-----:R-:W-:-:S02]  /*8600*/  SHF.R.U64 R12, R4, R6, R3 ;  /* 0x00000006040c7219 */ /* 0x001fc40000001203 */
[----:B------:R-:W-:-:S05]  /*8610*/  SHF.R.U32.HI R3, RZ, R6, R3 ;  /* 0x00000006ff037219 */ /* 0x000fca0000011603 */
[----:B------:R-:W0:Y:S01]  /*8620*/  LDC R20, c[0x0][0x600] ;  /* 0x00018000ff147b82 */ /* 0x000e220000000800 */
[-CC-:B-1----:R-:W-:Y:S02]  /*8630*/  SHF.R.U64 R10, R12, R8.reuse, R3.reuse ;  /* 0x000000080c0a7219 */ /* 0x182fe40000001203 */
[----:B------:R-:W-:-:S05]  /*8640*/  SHF.R.U32.HI R3, RZ, R8, R3 ;  /* 0x00000008ff037219 */ /* 0x000fca0000011603 */
[----:B------:R-:W1:Y:S01]  /*8650*/  LDC R27, c[0x0][0x648] ;  /* 0x00019200ff1b7b82 */ /* 0x000e620000000800 */
[-C--:B--2---:R-:W-:Y:S02]  /*8660*/  SHF.L.U32 R4, R5, R26.reuse, RZ ;  /* 0x0000001a05047219 */ /* 0x084fe400000006ff */
[--C-:B------:R-:W-:Y:S02]  /*8670*/  SHF.R.U64 R14, R10, R26, R3.reuse ;  /* 0x0000001a0a0e7219 */ /* 0x100fe40000001203 */
[----:B------:R-:W-:Y:S02]  /*8680*/  LOP3.LUT R25, RZ, R4, RZ, 0x33, !PT ;  /* 0x00000004ff197212 */ /* 0x000fe400078e33ff */
[-C--:B------:R-:W-:Y:S01]  /*8690*/  SHF.R.U32.HI R5, RZ, R26.reuse, R3 ;  /* 0x0000001aff057219 */ /* 0x080fe20000011603 */
[----:B------:R-:W2:Y:S01]  /*86a0*/  LDC R30, c[0x0][0x638] ;  /* 0x00018e00ff1e7b82 */ /* 0x000ea20000000800 */
[----:B------:R-:W-:Y:S01]  /*86b0*/  SHF.L.U32 R154, R7, R26, RZ ;  /* 0x0000001a079a7219 */ /* 0x000fe200000006ff */
[----:B------:R-:W-:-:S06]  /*86c0*/  IMAD.MOV.U32 R4, RZ, RZ, R14 ;  /* 0x000000ffff047224 */ /* 0x000fcc00078e000e */
[----:B------:R-:W0:Y:S01]  /*86d0*/  LDC R31, c[0x0][0x610] ;  /* 0x00018400ff1f7b82 */ /* 0x000e220000000800 */
[----:B----4-:R-:W-:Y:S05]  /*86e0*/  @!P0 BRA `(.L_x_296) ;  /* 0x0000000000288947 */ /* 0x010fea0003800000 */
        /* <DEDUP_REMOVED lines=10> */
.L_x_296:
[----:B------:R-:W-:Y:S01]  /*8790*/  ISETP.NE.AND P0, PT, R2, 0x1, PT ;  /* 0x000000010200780c */ /* 0x000fe20003f05270 */
[----:B0-----:R-:W-:Y:S01]  /*87a0*/  VIADD R7, R20, 0xffffffff ;  /* 0xffffffff14077836 */ /* 0x001fe20000000000 */
[----:B-1-3--:R-:W-:Y:S01]  /*87b0*/  SHF.R.U64 R0, R4, R27, R5 ;  /* 0x0000001b04007219 */ /* 0x00afe20000001205 */
[----:B------:R-:W-:Y:S01]  /*87c0*/  IMAD.MOV R13, RZ, RZ, -R13 ;  /* 0x000000ffff0d7224 */ /* 0x000fe200078e0a0d */
[----:B------:R-:W-:Y:S01]  /*87d0*/  LOP3.LUT R5, R10, R25, RZ, 0xc0, !PT ;  /* 0x000000190a057212 */ /* 0x000fe200078ec0ff */
[----:B------:R-:W-:Y:S02]  /*87e0*/  IMAD.MOV.U32 R4, RZ, RZ, 0x1 ;  /* 0x00000001ff047424 */ /* 0x000fe400078e00ff */
[----:B------:R-:W-:Y:S02]  /*87f0*/  IMAD.MOV R3, RZ, RZ, -R0 ;  /* 0x000000ffff037224 */ /* 0x000fe400078e0a00 */
[----:B------:R-:W-:Y:S01]  /*8800*/  IMAD R154, R154, R0, R5 ;  /* 0x000000009a9a7224 */ /* 0x000fe200078e0205 */
[----:B------:R-:W-:Y:S01]  /*8810*/  LOP3.LUT R5, R12, R7, RZ, 0xc0, !PT ;  /* 0x000000070c057212 */ /* 0x000fe200078ec0ff */
[----:B--2---:R-:W-:-:S02]  /*8820*/  IMAD R0, R3, R30, R14 ;  /* 0x0000001e03007224 */ /* 0x004fc400078e020e */
[----:B------:R-:W-:Y:S02]  /*8830*/  @P0 IMAD R21, R15, R13, R24 ;  /* 0x0000000d0f150224 */ /* 0x000fe400078e0218 */
[----:B------:R-:W-:Y:S01]  /*8840*/  IMAD R3, R0, R20, R5 ;  /* 0x0000001400037224 */ /* 0x000fe200078e0205 */
[----:B------:R-:W-:Y:S01]  /*8850*/  PRMT R0, R4, 0x7610, R0 ;  /* 0x0000761004007816 */ /* 0x000fe20000000000 */
[----:B------:R-:W-:-:S05]  /*8860*/  IMAD R154, R154, R31, R21 ;  /* 0x0000001f9a9a7224 */ /* 0x000fca00078e0215 */
[----:B------:R-:W-:Y:S02]  /*8870*/  SEL R153, R3, R154, !P0 ;  /* 0x0000009a03997207 */ /* 0x000fe40004000000 */
[----:B------:R-:W-:-:S07]  /*8880*/  SEL R154, R154, R3, !P0 ;  /* 0x000000039a9a7207 */ /* 0x000fce0004000000 */
.L_x_294:
[----:B------:R-:W-:-:S13]  /*8890*/  LOP3.LUT P0, RZ, R0, 0xff, RZ, 0xc0, !PT ;  /* 0x000000ff00ff7812 */ /* 0x000fda000780c0ff */
[----:B------:R-:W-:Y:S05]  /*88a0*/  @P0 BRA `(.L_x_297) ;  /* 0xffffff8800cc0947 */ /* 0x000fea000383ffff */
[----:B------:R-:W-:Y:S05]  /*88b0*/  EXIT ;  /* 0x000000000000794d */ /* 0x000fea0003800000 */
.L_x_8:
[----:B0-----:R-:W-:Y:S01]  /*88c0*/  ULDC.64 UR4, c[0x0][0x650] ;  /* 0x0001940000047ab9 */ /* 0x001fe20000000a00 */
        /* <DEDUP_REMOVED lines=25> */
.L_x_299:
[----:B------:R-:W0:Y:S01]  /*8a60*/  LDC.64 R28, c[0x0][0x640] ;  /* 0x00019000ff1c7b82 */ /* 0x000e220000000a00 */
[-CC-:B------:R-:W-:Y:S01]  /*8a70*/  SHF.R.U64 R22, R12, R6.reuse, R13.reuse ;  /* 0x000000060c167219 */ /* 0x180fe2000000120d */
[----:B------:R-:W-:Y:S01]  /*8a80*/  IMAD.MOV.U32 R30, RZ, RZ, 0x1 ;  /* 0x00000001ff1e7424 */ /* 0x000fe200078e00ff */
[----:B------:R-:W-:Y:S02]  /*8a90*/  SHF.R.U32.HI R6, RZ, R6, R13 ;  /* 0x00000006ff067219 */ /* 0x000fe4000001160d */
        /* <DEDUP_REMOVED lines=8> */
[----:B------:R-:W-:Y:S01]  /*8b20*/  IMAD.IADD R9, R9, 0x1, R11 ;  /* 0x0000000109097824 */ /* 0x000fe200078e020b */
[----:B0-----:R-:W-:-:S04]  /*8b30*/  ISETP.NE.U32.AND P0, PT, R28, RZ, PT ;  /* 0x000000ff1c00720c */ /* 0x001fc80003f05070 */
[----:B------:R-:W-:Y:S02]  /*8b40*/  ISETP.NE.AND.EX P0, PT, R29, RZ, PT, P0 ;  /* 0x000000ff1d00720c */ /* 0x000fe40003f05300 */
[----:B------:R-:W0:Y:S01]  /*8b50*/  LDC R20, c[0x0][0x600] ;  /* 0x00018000ff147b82 */ /* 0x000e220000000800 */
[-CC-:B-1----:R-:W-:Y:S01]  /*8b60*/  SHF.R.U64 R14, R8, R10.reuse, R9.reuse ;  /* 0x0000000a080e7219 */ /* 0x182fe20000001209 */
[----:B------:R-:W-:Y:S01]  /*8b70*/  IMAD.MOV.U32 R8, RZ, RZ, -0x1 ;  /* 0xffffffffff087424 */ /* 0x000fe200078e00ff */
[----:B------:R-:W-:-:S05]  /*8b80*/  SHF.R.U32.HI R9, RZ, R10, R9 ;  /* 0x0000000aff097219 */ /* 0x000fca0000011609 */
[----:B------:R-:W1:Y:S01]  /*8b90*/  LDC R26, c[0x0][0x648] ;  /* 0x00019200ff1a7b82 */ /* 0x000e620000000800 */
[-CC-:B--2---:R-:W-:Y:S02]  /*8ba0*/  SHF.R.U64 R21, R14, R12.reuse, R9.reuse ;  /* 0x0000000c0e157219 */ /* 0x184fe40000001209 */
[----:B------:R-:W-:-:S05]  /*8bb0*/  SHF.R.U32.HI R6, RZ, R12, R9 ;  /* 0x0000000cff067219 */ /* 0x000fca0000011609 */
[----:B------:R-:W2:Y:S01]  /*8bc0*/  LDC R27, c[0x0][0x638] ;  /* 0x00018e00ff1b7b82 */ /* 0x000ea20000000800 */
[-C--:B---3--:R-:W-:Y:S02]  /*8bd0*/  SHF.L.U32 R8, R8, R25.reuse, RZ ;  /* 0x0000001908087219 */ /* 0x088fe400000006ff */
[-CC-:B------:R-:W-:Y:S02]  /*8be0*/  SHF.R.U64 R23, R21, R25.reuse, R6.reuse ;  /* 0x0000001915177219 */ /* 0x180fe40000001206 */
[----:B------:R-:W-:Y:S02]  /*8bf0*/  LOP3.LUT R32, RZ, R8, RZ, 0x33, !PT ;  /* 0x00000008ff207212 */ /* 0x000fe400078e33ff */
[----:B------:R-:W-:Y:S01]  /*8c00*/  SHF.R.U32.HI R9, RZ, R25, R6 ;  /* 0x00000019ff097219 */ /* 0x000fe20000011606 */
[----:B------:R-:W3:Y:S01]  /*8c10*/  LDC R31, c[0x0][0x610] ;  /* 0x00018400ff1f7b82 */ /* 0x000ee20000000800 */
[----:B------:R-:W-:Y:S01]  /*8c20*/  IMAD.MOV.U32 R8, RZ, RZ, R23 ;  /* 0x000000ffff087224 */ /* 0x000fe200078e0017 */
[----:B------:R-:W-:Y:S06]  /*8c30*/  @!P0 BRA `(.L_x_300) ;  /* 0x0000000000288947 */ /* 0x000fec0003800000 */
        /* <DEDUP_REMOVED lines=10> */
.L_x_300:
[----:B------:R-:W-:Y:S02]  /*8ce0*/  ISETP.NE.AND P0, PT, R2, 0x1, PT ;  /* 0x000000010200780c */ /* 0x000fe40003f05270 */
[----:B-1----:R-:W-:Y:S01]  /*8cf0*/  SHF.R.U64 R6, R8, R26, R9 ;  /* 0x0000001a08067219 */ /* 0x002fe20000001209 */
[----:B0-----:R-:W-:Y:S01]  /*8d00*/  VIADD R9, R20, 0xffffffff ;  /* 0xffffffff14097836 */ /* 0x001fe20000000000 */
[----:B------:R-:W-:Y:S02]  /*8d10*/  SHF.L.U32 R30, R30, R25, RZ ;  /* 0x000000191e1e7219 */ /* 0x000fe400000006ff */
[----:B------:R-:W-:Y:S01]  /*8d20*/  LOP3.LUT R5, R21, R32, RZ, 0xc0, !PT ;  /* 0x0000002015057212 */ /* 0x000fe200078ec0ff */
[----:B------:R-:W-:-:S04]  /*8d30*/  IMAD.MOV R8, RZ, RZ, -R6 ;  /* 0x000000ffff087224 */ /* 0x000fc800078e0a06 */
[----:B------:R-:W-:Y:S01]  /*8d40*/  IMAD R6, R30, R6, R5 ;  /* 0x000000061e067224 */ /* 0x000fe200078e0205 */
[----:B------:R-:W-:Y:S01]  /*8d50*/  LOP3.LUT R5, R14, R9, RZ, 0xc0, !PT ;  /* 0x000000090e057212 */ /* 0x000fe200078ec0ff */
[----:B------:R-:W-:Y:S02]  /*8d60*/  @P0 IMAD R3, R7, R24, R4 ;  /* 0x0000001807030224 */ /* 0x000fe400078e0204 */
[----:B--2---:R-:W-:Y:S02]  /*8d70*/  IMAD R4, R8, R27, R23 ;  /* 0x0000001b08047224 */ /* 0x004fe400078e0217 */
[----:B---3--:R-:W-:Y:S02]  /*8d80*/  IMAD R3, R6, R31, R3 ;  /* 0x0000001f06037224 */ /* 0x008fe400078e0203 */
[----:B------:R-:W-:Y:S02]  /*8d90*/  IMAD R4, R4, R20, R5 ;  /* 0x0000001404047224 */ /* 0x000fe400078e0205 */
[----:B------:R-:W-:-:S02]  /*8da0*/  IMAD.MOV.U32 R8, RZ, RZ, 0x1 ;  /* 0x00000001ff087424 */ /* 0x000fc400078e00ff */
[----:B------:R-:W-:Y:S01]  /*8db0*/  IMAD.MOV.U32 R6, RZ, RZ, R22 ;  /* 0x000000ffff067224 */ /* 0x000fe200078e0016 */
[----:B------:R-:W-:Y:S02]  /*8dc0*/  SEL R20, R4, R3, !P0 ;  /* 0x0000000304147207 */ /* 0x000fe40004000000 */
[----:B------:R-:W-:-:S07]  /*8dd0*/  SEL R21, R3, R4, !P0 ;  /* 0x0000000403157207 */ /* 0x000fce0004000000 */
.L_x_298:
[----:B------:R-:W-:-:S08]  /*8de0*/  NOP ;  /* 0x0000000000007918 */ /* 0x000fd00000000000 */
[----:B------:R-:W0:-:S00]  /*8df0*/  USETMAXREG.DEALLOC.CTAPOOL 0x28 ;  /* 0x00000028000079c8 */ /* 0x000e0000080e0500 */
[----:B0-----:R-:W-:-:S13]  /*8e00*/  ISETP.NE.AND P0, PT, R0, RZ, PT ;  /* 0x000000ff0000720c */ /* 0x001fda0003f05270 */
[----:B------:R-:W-:Y:S05]  /*8e10*/  @P0 EXIT ;  /* 0x000000000000094d */ /* 0x000fea0003800000 */
[----:B------:R-:W-:Y:S01]  /*8e20*/  LOP3.LUT P0, RZ, R8, 0xff, RZ, 0xc0, !PT ;  /* 0x000000ff08ff7812 */ /* 0x000fe2000780c0ff */
[----:B------:R-:W-:Y:S02]  /*8e30*/  IMAD.MOV.U32 R0, RZ, RZ, 0x1 ;  /* 0x00000001ff007424 */ /* 0x000fe400078e00ff */
[----:B------:R-:W-:-:S10]  /*8e40*/  IMAD.MOV.U32 R3, RZ, RZ, RZ ;  /* 0x000000ffff037224 */ /* 0x000fd400078e00ff */
[----:B------:R-:W-:Y:S05]  /*8e50*/  @!P0 BRA `(.L_x_301) ;  /* 0x0000000c00488947 */ /* 0x000fea0003800000 */
[----:B------:R-:W0:Y:S01]  /*8e60*/  LDC R0, c[0x0][0x28c] ;  /* 0x0000a300ff007b82 */ /* 0x000e220000000800 */
[----:B------:R-:W1:Y:S01]  /*8e70*/  S2R R11, SR_CgaCtaId ;  /* 0x00000000000b7919 */ /* 0x000e620000008800 */
[----:B------:R-:W-:Y:S01]  /*8e80*/  ULDC UR5, c[0x0][0x658] ;  /* 0x0001960000057ab9 */ /* 0x000fe20000000800 */
[----:B------:R-:W-:Y:S01]  /*8e90*/  UMOV UR7, 0xffffffff ;  /* 0xffffffff00077882 */ /* 0x000fe20000000000 */
[----:B------:R-:W-:Y:S01]  /*8ea0*/  ULDC UR6, c[0x0][0xc] ;  /* 0x0000030000067ab9 */ /* 0x000fe20000000800 */
[----:B------:R-:W-:Y:S01]  /*8eb0*/  USHF.L.U32 UR8, UR7, UR5, URZ ;  /* 0x0000000507087299 */ /* 0x000fe2000800063f */
[----:B------:R-:W-:Y:S01]  /*8ec0*/  BSSY B0, `(.L_x_301) ;  /* 0x00000cb000007945 */ /* 0x000fe20003800000 */
[----:B------:R-:W-:Y:S01]  /*8ed0*/  UMOV UR9, 0x1 ;  /* 0x0000000100097882 */ /* 0x000fe20000000000 */
[----:B------:R-:W-:Y:S01]  /*8ee0*/  ULDC UR7, c[0x0][0x10] ;  /* 0x0000040000077ab9 */ /* 0x000fe20000000800 */
[----:B------:R-:W-:Y:S01]  /*8ef0*/  USHF.L.U32 UR18, UR9, UR5, URZ ;  /* 0x0000000509127299 */ /* 0x000fe2000800063f */
[----:B------:R-:W-:Y:S01]  /*8f00*/  IMAD.MOV.U32 R9, RZ, RZ, 0x1 ;  /* 0x00000001ff097424 */ /* 0x000fe200078e00ff */
[----:B------:R-:W-:Y:S01]  /*8f10*/  UIMAD.WIDE.U32 UR6, UR6, UR7, URZ ;  /* 0x00000007060672a5 */ /* 0x000fe2000f8e003f */
[----:B------:R-:W-:Y:S01]  /*8f20*/  LOP3.LUT R8, R19, 0x2, RZ, 0xfc, !PT ;  /* 0x0000000213087812 */ /* 0x000fe200078efcff */
[----:B------:R-:W-:Y:S01]  /*8f30*/  ULDC UR5, c[0x0][0x14] ;  /* 0x0000050000057ab9 */ /* 0x000fe20000000800 */
[----:B------:R-:W-:Y:S01]  /*8f40*/  ULDC UR4, c[0x0][0x600] ;  /* 0x0001800000047ab9 */ /* 0x000fe20000000800 */
[----:B------:R-:W-:-:S02]  /*8f50*/  UIMAD.WIDE.U32 UR22, UR6, UR5, URZ ;  /* 0x00000005061672a5 */ /* 0x000fc4000f8e003f */
[----:B------:R-:W-:Y:S02]  /*8f60*/  UIMAD UR13, UR7, UR5, URZ ;  /* 0x00000005070d72a4 */ /* 0x000fe4000f8e023f */
[----:B------:R-:W-:Y:S02]  /*8f70*/  UIADD3 UR4, UR4, -0x1, URZ ;  /* 0xffffffff04047890 */ /* 0x000fe4000fffe03f */
[----:B------:R-:W-:Y:S02]  /*8f80*/  ULOP3.LUT UR17, URZ, UR8, URZ, 0x33, !UPT ;  /* 0x000000083f117292 */ /* 0x000fe4000f8e333f */
[----:B------:R-:W-:Y:S01]  /*8f90*/  UIADD3 UR13, UR23, UR13, URZ ;  /* 0x0000000d170d7290 */ /* 0x000fe2000fffe03f */
[----:B0-----:R-:W-:Y:S01]  /*8fa0*/  VIADD R0, R0, 0x1f ;  /* 0x0000001f00007836 */ /* 0x001fe20000000000 */
[----:B------:R-:W-:-:S04]  /*8fb0*/  ULDC.64 UR24, c[0x0][0x198] ;  /* 0x0000660000187ab9 */ /* 0x000fc80000000a00 */
[----:B------:R-:W-:-:S04]  /*8fc0*/  SHF.R.S32.HI R3, RZ, 0x1f, R0 ;  /* 0x0000001fff037819 */ /* 0x000fc80000011400 */
[----:B------:R-:W-:Y:S01]  /*8fd0*/  LEA.HI R10, R3, R0, RZ, 0x5 ;  /* 0x00000000030a7211 */ /* 0x000fe200078f28ff */
[C---:B-1----:R-:W-:Y:S02]  /*8fe0*/  IMAD.SHL.U32 R4, R11.reuse, 0x1000, RZ ;  /* 0x000010000b047824 */ /* 0x042fe400078e00ff */
[----:B------:R-:W-:Y:S01]  /*8ff0*/  IMAD.SHL.U32 R11, R11, 0x80, RZ ;  /* 0x000000800b0b7824 */ /* 0x000fe200078e00ff */
[----:B------:R-:W-:Y:S01]  /*9000*/  SHF.R.S32.HI R10, RZ, 0x5, R10 ;  /* 0x00000005ff0a7819 */ /* 0x000fe2000001140a */
[----:B------:R-:W-:Y:S01]  /*9010*/  IMAD.MOV.U32 R0, RZ, RZ, 0x1 ;  /* 0x00000001ff007424 */ /* 0x000fe200078e00ff */
[----:B------:R-:W-:Y:S01]  /*9020*/  LOP3.LUT R4, R4, 0x1000, RZ, 0xc0, !PT ;  /* 0x0000100004047812 */ /* 0x000fe200078ec0ff */
[----:B------:R-:W-:Y:S01]  /*9030*/  IMAD.MOV.U32 R3, RZ, RZ, RZ ;  /* 0x000000ffff037224 */ /* 0x000fe200078e00ff */
[----:B------:R-:W-:Y:S01]  /*9040*/  LOP3.LUT R11, R11, 0x80, RZ, 0xc0, !PT ;  /* 0x000000800b0b7812 */ /* 0x000fe200078ec0ff */
[----:B------:R-:W-:Y:S01]  /*9050*/  VIADD R13, R10, 0x1 ;  /* 0x000000010a0d7836 */ /* 0x000fe20000000000 */
[----:B------:R-:W-:-:S07]  /*9060*/  LOP3.LUT R12, R4, 0x12200, RZ, 0xfc, !PT ;  /* 0x00012200040c7812 */ /* 0x000fce00078efcff */
.L_x_312:
[----:B------:R-:W-:-:S03]  /*9070*/  UMOV UR5, 0xffffffff ;  /* 0xffffffff00057882 */ /* 0x000fc60000000000 */
[----:B------:R-:W-:Y:S05]  /*9080*/  BRA.DIV UR5, `(.L_x_302) ;  /* 0x00000016059c7947 */ /* 0x000fea000b800000 */
[----:B------:R-:W-:-:S13]  /*9090*/  ELECT P6, URZ, PT ;  /* 0x00000000003f782f */ /* 0x000fda00038c0000 */
.L_x_337:
[----:B------:R-:W0:Y:S01]  /*90a0*/  LDC R4, c[0x0][0x28c] ;  /* 0x0000a300ff047b82 */ /* 0x000e220000000800 */
[----:B------:R-:W-:Y:S01]  /*90b0*/  BSSY B1, `(.L_x_303) ;  /* 0x0000038000017945 */ /* 0x000fe20003800000 */
[----:B0-----:R-:W-:-:S13]  /*90c0*/  ISETP.LT.OR P6, PT, R4, 0x1, !P6 ;  /* 0x000000010400780c */ /* 0x001fda00077c1670 */
[----:B------:R-:W-:Y:S05]  /*90d0*/  @P6 BRA `(.L_x_304) ;  /* 0x0000000000d46947 */ /* 0x000fea0003800000 */
[----:B------:R-:W-:Y:S02]  /*90e0*/  IMAD R20, R20, 0x100, R11 ;  /* 0x0000010014147824 */ /* 0x000fe400078e020b */
[----:B------:R-:W-:Y:S02]  /*90f0*/  IMAD.SHL.U32 R21, R21, 0x80, RZ ;  /* 0x0000008015157824 */ /* 0x000fe400078e00ff */
[----:B------:R-:W-:Y:S02]  /*9100*/  IMAD.MOV.U32 R24, RZ, RZ, RZ ;  /* 0x000000ffff187224 */ /* 0x000fe400078e00ff */
[----:B------:R-:W-:Y:S02]  /*9110*/  IMAD.MOV.U32 R4, RZ, RZ, R13 ;  /* 0x000000ffff047224 */ /* 0x000fe400078e000d */
[----:B------:R-:W-:Y:S02]  /*9120*/  IMAD.MOV.U32 R5, RZ, RZ, R0 ;  /* 0x000000ffff057224 */ /* 0x000fe400078e0000 */
[----:B------:R-:W-:-:S07]  /*9130*/  IMAD.MOV.U32 R7, RZ, RZ, R3 ;  /* 0x000000ffff077224 */ /* 0x000fce00078e0003 */
.L_x_307:
[----:B------:R-:W0:Y:S01]  /*9140*/  S2R R15, SR_CgaCtaId ;  /* 0x00000000000f7919 */ /* 0x000e220000008800 */
[----:B------:R-:W-:Y:S02]  /*9150*/  MOV R14, 0x400 ;  /* 0x00000400000e7802 */ /* 0x000fe40000000f00 */
[----:B------:R-:W-:Y:S02]  /*9160*/  LOP3.LUT P1, RZ, R18, 0x7f, RZ, 0xc0, !PT ;  /* 0x0000007f12ff7812 */ /* 0x000fe4000782c0ff */
[----:B0-----:R-:W-:Y:S02]  /*9170*/  LEA R22, R15, R14, 0x18 ;  /* 0x0000000e0f167211 */ /* 0x001fe400078ec0ff */
[----:B------:R-:W-:-:S09]  /*9180*/  SHF.L.U32 R14, R5, 0x1f, RZ ;  /* 0x0000001f050e7819 */ /* 0x000fd200000006ff */
[----:B------:R-:W0:Y:S01]  /*9190*/  @!P1 LDC R15, c[0x0][0x500] ;  /* 0x00014000ff0f9b82 */ /* 0x000e220000000800 */
[----:B------:R-:W-:-:S04]  /*91a0*/  IMAD R23, R7, 0x8, R22 ;  /* 0x0000000807177824 */ /* 0x000fc800078e0216 */
[----:B------:R-:W1:Y:S02]  /*91b0*/  SYNCS.PHASECHK.TRANS64.TRYWAIT P0, [R23+URZ+0x90], R14 ;  /* 0x0000900e170075a7 */ /* 0x000e64000800017f */
[----:B-1----:R-:W-:Y:S05]  /*91c0*/  @!P0 BRA `(.L_x_305) ;  /* 0x00000014006c8947 */ /* 0x002fea0003800000 */
.L_x_338:
[----:B-1----:R-:W-:Y:S01]  /*91d0*/  PRMT R14, R8, 0x9910, RZ ;  /* 0x00009910080e7816 */ /* 0x002fe200000000ff */
[----:B0-----:R0:W-:Y:S03]  /*91e0*/  @!P1 SYNCS.ARRIVE.TRANS64 RZ, [R23+URZ], R15 ;  /* 0x0000000f17ff99a7 */ /* 0x0011e6000800003f */
[----:B------:R-:W-:-:S13]  /*91f0*/  ISETP.NE.AND P0, PT, R14, 0x2, PT ;  /* 0x000000020e00780c */ /* 0x000fda0003f05270 */
[----:B0-----:R-:W-:Y:S05]  /*9200*/  @P0 BRA `(.L_x_306) ;  /* 0x0000000000040947 */ /* 0x001fea0003800000 */
[----:B------:R-:W-:Y:S01]  /*9210*/  BPT.TRAP 0x1 ;  /* 0x000000040000795c */ /* 0x000fe20000300000 */
.L_x_306:
[----:B------:R-:W-:Y:S01]  /*9220*/  R2UR UR19, R22 ;  /* 0x00000000161372ca */ /* 0x000fe200000e0000 */
[----:B------:R-:W-:Y:S01]  /*9230*/  IMAD R22, R7, 0x1000, R22 ;  /* 0x0000100007167824 */ /* 0x000fe200078e0216 */
[----:B------:R-:W-:Y:S01]  /*9240*/  R2UR UR9, R23 ;  /* 0x00000000170972ca */ /* 0x000fe200000e0000 */
[----:B------:R-:W-:Y:S01]  /*9250*/  IMAD R14, R7, 0x2000, R12 ;  /* 0x00002000070e7824 */ /* 0x000fe200078e020c */
[----:B------:R-:W-:Y:S01]  /*9260*/  UIADD3 UR6, UP0, UR24, 0xf0, URZ ;  /* 0x000000f018067890 */ /* 0x000fe2000ff1e03f */
[----:B------:R-:W-:Y:S01]  /*9270*/  VIADD R4, R4, 0xffffffff ;  /* 0xffffffff04047836 */ /* 0x000fe20000000000 */
[----:B------:R-:W-:Y:S01]  /*9280*/  R2UR UR5, R22 ;  /* 0x00000000160572ca */ /* 0x000fe200000e0000 */
[----:B------:R-:W-:Y:S01]  /*9290*/  UIADD3 UR26, UP1, UR24, 0x1f0, URZ ;  /* 0x000001f0181a7890 */ /* 0x000fe2000ff3e03f */
[----:B------:R-:W-:Y:S01]  /*92a0*/  R2UR UR8, R14 ;  /* 0x000000000e0872ca */ /* 0x000fe200000e0000 */
[----:B------:R-:W-:Y:S01]  /*92b0*/  UIADD3.X UR7, URZ, UR25, URZ, UP0, !UPT ;  /* 0x000000193f077290 */ /* 0x000fe200087fe43f */
[----:B------:R-:W-:Y:S01]  /*92c0*/  R2UR UR11, R21 ;  /* 0x00000000150b72ca */ /* 0x000fe200000e0000 */
[----:B------:R-:W-:Y:S01]  /*92d0*/  VIADD R7, R7, 0x1 ;  /* 0x0000000107077836 */ /* 0x000fe20000000000 */
[----:B------:R-:W-:Y:S01]  /*92e0*/  R2UR UR10, R24 ;  /* 0x00000000180a72ca */ /* 0x000fe200000e0000 */
[----:B------:R-:W-:Y:S01]  /*92f0*/  UIADD3.X UR27, URZ, UR25, URZ, UP1, !UPT ;  /* 0x000000193f1b7290 */ /* 0x000fe20008ffe43f */
[----:B------:R-:W-:Y:S01]  /*9300*/  R2UR UR12, R6 ;  /* 0x00000000060c72ca */ /* 0x000fe200000e0000 */
[----:B------:R-:W-:Y:S01]  /*9310*/  UMOV UR14, 0x0 ;  /* 0x00000000000e7882 */ /* 0x000fe20000000000 */
[----:B------:R-:W-:Y:S01]  /*9320*/  R2UR UR20, R20 ;  /* 0x00000000141472ca */ /* 0x000fe200000e0000 */
[----:B------:R-:W-:Y:S01]  /*9330*/  UMOV UR15, 0x10000000 ;  /* 0x10000000000f7882 */ /* 0x000fe20000000000 */
[----:B------:R-:W-:Y:S01]  /*9340*/  ISETP.GT.AND P1, PT, R4, 0x1, PT ;  /* 0x000000010400780c */ /* 0x000fe20003f24270 */
[----:B------:R-:W-:Y:S01]  /*9350*/  UIADD3 UR16, UR5, 0x200, URZ ;  /* 0x0000020005107890 */ /* 0x000fe2000fffe03f */
[----:B------:R-:W-:Y:S01]  /*9360*/  ISETP.NE.AND P0, PT, R7, 0x12, PT ;  /* 0x000000120700780c */ /* 0x000fe20003f05270 */
[----:B------:R-:W-:Y:S01]  /*9370*/  UIADD3 UR5, UR19, UR8, URZ ;  /* 0x0000000813057290 */ /* 0x000fe2000fffe03f */
[----:B------:R-:W-:Y:S01]  /*9380*/  VIADD R24, R24, 0x20 ;  /* 0x0000002018187836 */ /* 0x000fe20000000000 */
[----:B------:R-:W-:Y:S01]  /*9390*/  UMOV UR21, 0x30000 ;  /* 0x0003000000157882 */ /* 0x000fe20000000000 */
[----:B------:R-:W-:-:S02]  /*93a0*/  SEL R14, RZ, 0x1, P0 ;  /* 0x00000001ff0e7807 */ /* 0x000fc40000000000 */
[----:B------:R-:W-:Y:S01]  /*93b0*/  UMOV UR8, UR16 ;  /* 0x0000001000087c82 */ /* 0x000fe20008000000 */
[----:B------:R-:W-:Y:S01]  /*93c0*/  SEL R7, R7, RZ, P0 ;  /* 0x000000ff07077207 */ /* 0x000fe20000000000 */
[----:B------:R0:W-:Y:S01]  /*93d0*/  UTMALDG.3D [UR8], [UR6], desc[UR14] ;  /* 0x00000e08060075b4 */ /* 0x0001e20008011000 */
[----:B------:R-:W-:Y:S01]  /*93e0*/  LOP3.LUT R5, R5, R14, RZ, 0x3c, !PT ;  /* 0x0000000e05057212 */ /* 0x000fe200078e3cff */
[----:B0-----:R-:W-:Y:S01]  /*93f0*/  UMOV UR11, UR20 ;  /* 0x00000014000b7c82 */ /* 0x001fe20008000000 */
[----:B------:R-:W-:Y:S02]  /*9400*/  UMOV UR8, UR5 ;  /* 0x0000000500087c82 */ /* 0x000fe40008000000 */
[----:B------:R0:W-:Y:S02]  /*9410*/  UTMALDG.3D.MULTICAST [UR8], [UR26], UR21, desc[UR14] ;  /* 0x00000e081a0073b4 */ /* 0x0001e40008011815 */
[----:B0-----:R-:W-:Y:S05]  /*9420*/  @P1 BRA `(.L_x_307) ;  /* 0xfffffffc00441947 */ /* 0x001fea000383ffff */
.L_x_304:
[----:B------:R-:W-:Y:S05]  /*9430*/  BSYNC B1 ;  /* 0x0000000000017941 */ /* 0x000fea0003800000 */
.L_x_303:
[----:B------:R-:W-:Y:S01]  /*9440*/  LOP3.LUT P1, RZ, R9, 0xff, RZ, 0xc0, !PT ;  /* 0x000000ff09ff7812 */ /* 0x000fe2000782c0ff */
[C---:B------:R-:W-:Y:S01]  /*9450*/  IMAD.IADD R6, R10.reuse, 0x1, R3 ;  /* 0x000000010a067824 */ /* 0x040fe200078e0203 */
[----:B------:R-:W-:Y:S01]  /*9460*/  ULDC.64 UR6, c[0x0][0x650] ;  /* 0x0001940000067ab9 */ /* 0x000fe20000000a00 */
[----:B------:R-:W-:Y:S01]  /*9470*/  ISETP.GE.U32.AND P2, PT, R10, 0x12, PT ;  /* 0x000000120a00780c */ /* 0x000fe20003f46070 */
[----:B------:R-:W-:Y:S01]  /*9480*/  BSSY B1, `(.L_x_308) ;  /* 0x000006c000017945 */ /* 0x000fe20003800000 */
[----:B------:R-:W-:Y:S01]  /*9490*/  IMAD.MOV.U32 R21, RZ, RZ, -0x1 ;  /* 0xffffffffff157424 */ /* 0x000fe200078e00ff */
[----:B------:R-:W-:Y:S01]  /*94a0*/  ISETP.GT.U32.AND P0, PT, R6, 0x11, PT ;  /* 0x000000110600780c */ /* 0x000fe20003f04070 */
[----:B------:R-:W-:Y:S01]  /*94b0*/  IMAD.MOV.U32 R20, RZ, RZ, -0x1 ;  /* 0xffffffffff147424 */ /* 0x000fe200078e00ff */
[----:B------:R-:W-:Y:S02]  /*94c0*/  PRMT R9, RZ, 0x7610, R9 ;  /* 0x00007610ff097816 */ /* 0x000fe40000000009 */
[----:B------:R-:W-:-:S03]  /*94d0*/  ISETP.LT.U32.AND P0, PT, R10, 0x12, P0 ;  /* 0x000000120a00780c */ /* 0x000fc60000701070 */
[----:B------:R-:W0:Y:S01]  /*94e0*/  @P1 S2R R5, SR_CgaCtaId ;  /* 0x0000000000051919 */ /* 0x000e220000008800 */
[----:B------:R-:W-:-:S04]  /*94f0*/  @P1 MOV R4, 0x400 ;  /* 0x0000040000041802 */ /* 0x000fc80000000f00 */
[----:B0-----:R-:W-:Y:S01]  /*9500*/  @P1 LEA R3, R5, R4, 0x18 ;  /* 0x0000000405031211 */ /* 0x001fe200078ec0ff */
[----:B------:R-:W-:-:S03]  /*9510*/  IMAD.WIDE.U32 R4, R6, 0x38e38e39, RZ ;  /* 0x38e38e3906047825 */ /* 0x000fc600078e00ff */
[----:B------:R0:W-:Y:S01]  /*9520*/  @P1 SYNCS.ARRIVE.TRANS64.A1T0 RZ, [R3+URZ+0x138], RZ ;  /* 0x000138ff03ff19a7 */ /* 0x0001e2000810003f */
[----:B------:R-:W-:Y:S02]  /*9530*/  IADD3 R16, P1, R16, UR22, RZ ;  /* 0x0000001610107c10 */ /* 0x000fe4000ff3e0ff */
[----:B------:R-:W-:Y:S02]  /*9540*/  SHF.R.U32.HI R5, RZ, 0x2, R5 ;  /* 0x00000002ff057819 */ /* 0x000fe40000011605 */
[----:B------:R-:W-:Y:S02]  /*9550*/  IADD3.X R17, R17, UR13, RZ, P1, !PT ;  /* 0x0000000d11117c10 */ /* 0x000fe40008ffe4ff */
[----:B------:R-:W-:Y:S02]  /*9560*/  PRMT R4, RZ, 0x7610, R4 ;  /* 0x00007610ff047816 */ /* 0x000fe40000000004 */
[----:B0-----:R-:W-:Y:S02]  /*9570*/  SEL R3, RZ, 0x1, !P0 ;  /* 0x00000001ff037807 */ /* 0x001fe40004000000 */
[----:B------:R-:W-:-:S02]  /*9580*/  ISETP.GE.U32.AND P0, PT, R16, UR6, PT ;  /* 0x0000000610007c0c */ /* 0x000fc4000bf06070 */
[----:B------:R-:W-:Y:S01]  /*9590*/  LOP3.LUT R0, R0, R3, RZ, 0x3c, !PT ;  /* 0x0000000300007212 */ /* 0x000fe200078e3cff */
[----:B------:R-:W-:Y:S01]  /*95a0*/  IMAD R3, R5, -0x12, R6 ;  /* 0xffffffee05037824 */ /* 0x000fe200078e0206 */
[----:B------:R-:W-:Y:S01]  /*95b0*/  ISETP.GE.U32.AND.EX P0, PT, R17, UR7, PT, P0 ;  /* 0x0000000711007c0c */ /* 0x000fe2000bf06100 */
[----:B------:R-:W-:Y:S01]  /*95c0*/  IMAD.MOV.U32 R6, RZ, RZ, -0x1 ;  /* 0xffffffffff067424 */ /* 0x000fe200078e00ff */
[----:B------:R-:W-:-:S11]  /*95d0*/  @P2 LOP3.LUT R0, R0, 0x1, R5, 0x78, !PT ;  /* 0x0000000100002812 */ /* 0x000fd600078e7805 */
[----:B------:R-:W-:Y:S05]  /*95e0*/  @P0 BRA `(.L_x_309) ;  /* 0x0000000400540947 */ /* 0x000fea0003800000 */
[----:B------:R-:W0:Y:S01]  /*95f0*/  S2R R15, SR_CTAID.X ;  /* 0x00000000000f7919 */ /* 0x000e220000002500 */
[----:B------:R-:W-:Y:S01]  /*9600*/  ULDC.64 UR6, c[0x0][0x628] ;  /* 0x00018a0000067ab9 */ /* 0x000fe20000000a00 */
[----:B------:R-:W-:Y:S01]  /*9610*/  ULDC UR8, c[0x0][0x630] ;  /* 0x00018c0000087ab9 */ /* 0x000fe20000000800 */
[----:B------:R-:W-:Y:S01]  /*9620*/  ISETP.NE.U32.AND P0, PT, RZ, UR6, PT ;  /* 0x00000006ff007c0c */ /* 0x000fe2000bf05070 */
[----:B------:R-:W1:Y:S01]  /*9630*/  S2R R20, SR_CTAID.Y ;  /* 0x0000000000147919 */ /* 0x000e620000002600 */
[----:B------:R-:W-:Y:S01]  /*9640*/  ULDC UR9, c[0x0][0x150] ;  /* 0x0000540000097ab9 */ /* 0x000fe20000000800 */
[----:B------:R-:W-:Y:S01]  /*9650*/  IMAD.MOV.U32 R4, RZ, RZ, R16 ;  /* 0x000000ffff047224 */ /* 0x000fe200078e0010 */
[----:B------:R-:W-:Y:S01]  /*9660*/  ISETP.NE.AND.EX P0, PT, RZ, UR7, PT, P0 ;  /* 0x00000007ff007c0c */ /* 0x000fe2000bf05300 */
[----:B------:R-:W-:Y:S01]  /*9670*/  IMAD.MOV.U32 R5, RZ, RZ, R17 ;  /* 0x000000ffff057224 */ /* 0x000fe200078e0011 */
[----:B0-----:R-:W-:-:S11]  /*9680*/  I2FP.F32.U32 R22, R15 ;  /* 0x0000000f00167245 */ /* 0x001fd60000201000 */
[----:B------:R-:W-:Y:S05]  /*9690*/  @!P0 BRA `(.L_x_310) ;  /* 0x0000000000288947 */ /* 0x000fea0003800000 */
[----:B------:R-:W-:Y:S02]  /*96a0*/  ULDC UR5, c[0x0][0x634] ;  /* 0x00018d0000057ab9 */ /* 0x000fe40000000800 */
[----:B------:R-:W-:-:S05]  /*96b0*/  IADD3 R5, P0, R16, UR5, RZ ;  /* 0x0000000510057c10 */ /* 0x000fca000ff1e0ff */
[----:B------:R-:W-:-:S04]  /*96c0*/  IMAD.X R21, RZ, RZ, R17, P0 ;  /* 0x000000ffff157224 */ /* 0x000fc800000e0611 */
[----:B------:R-:W-:-:S04]  /*96d0*/  IMAD.WIDE.U32 R6, R21, UR6, RZ ;  /* 0x0000000615067c25 */ /* 0x000fc8000f8e00ff */
[----:B------:R-:W-:-:S04]  /*96e0*/  IMAD.WIDE.U32 R6, P0, R5, UR7, R6 ;  /* 0x0000000705067c25 */ /* 0x000fc8000f800006 */
[----:B------:R-:W-:-:S04]  /*96f0*/  IMAD.WIDE.U32 R4, R5, UR6, RZ ;  /* 0x0000000605047c25 */ /* 0x000fc8000f8e00ff */
[----:B------:R-:W-:Y:S01]  /*9700*/  IMAD.MOV.U32 R4, RZ, RZ, R7 ;  /* 0x000000ffff047224 */ /* 0x000fe200078e0007 */
[----:B------:R-:W-:Y:S01]  /*9710*/  IADD3 RZ, P1, R5, R6, RZ ;  /* 0x0000000605ff7210 */ /* 0x000fe20007f3e0ff */
[----:B------:R-:W-:-:S04]  /*9720*/  IMAD.X R5, RZ, RZ, RZ, P0 ;  /* 0x000000ffff057224 */ /* 0x000fc800000e06ff */
[----:B------:R-:W-:-:S08]  /*9730*/  IMAD.WIDE.U32.X R4, R21, UR7, R4, P1 ;  /* 0x0000000715047c25 */ /* 0x000fd000088e0404 */
.L_x_310:
[--C-:B------:R-:W-:Y:S01]  /*9740*/  SHF.R.U64 R14, R4, UR8, R5.reuse ;  /* 0x00000008040e7c19 */ /* 0x100fe20008001205 */
[----:B------:R-:W-:Y:S01]  /*9750*/  FMUL R22, R22, UR9 ;  /* 0x0000000916167c20 */ /* 0x000fe20008400000 */
[----:B------:R-:W-:Y:S01]  /*9760*/  SHF.R.U32.HI R4, RZ, UR8, R5 ;  /* 0x00000008ff047c19 */ /* 0x000fe20008011605 */
[----:B------:R-:W0:Y:S01]  /*9770*/  LDC R6, c[0x0][0x144] ;  /* 0x00005100ff067b82 */ /* 0x000e220000000800 */
[----:B------:R-:W-:Y:S01]  /*9780*/  IADD3 R5, P0, RZ, -R14, RZ ;  /* 0x8000000eff057210 */ /* 0x000fe20007f1e0ff */
[----:B------:R-:W-:Y:S01]  /*9790*/  ULDC UR5, c[0x0][0x154] ;  /* 0x0000550000057ab9 */ /* 0x000fe20000000800 */
[----:B-1----:R-:W-:Y:S01]  /*97a0*/  I2FP.F32.U32 R7, R20 ;  /* 0x0000001400077245 */ /* 0x002fe20000201000 */
[----:B------:R-:W1:Y:S01]  /*97b0*/  F2I.U32.TRUNC.NTZ R22, R22 ;  /* 0x0000001600167305 */ /* 0x000e62000020f000 */
[----:B------:R-:W-:Y:S01]  /*97c0*/  ULDC.64 UR6, c[0x0][0x620] ;  /* 0x0001880000067ab9 */ /* 0x000fe20000000a00 */
[----:B------:R-:W-:Y:S01]  /*97d0*/  IMAD.X R4, RZ, RZ, ~R4, P0 ;  /* 0x000000ffff047224 */ /* 0x000fe200000e0e04 */
[----:B------:R-:W-:Y:S01]  /*97e0*/  ISETP.NE.AND P2, PT, R2, 0x1, PT ;  /* 0x000000010200780c */ /* 0x000fe20003f45270 */
[----:B------:R-:W-:Y:S01]  /*97f0*/  FMUL R23, R7, UR5 ;  /* 0x0000000507177c20 */ /* 0x000fe20008400000 */
[----:B------:R-:W2:Y:S01]  /*9800*/  LDC R25, c[0x0][0x148] ;  /* 0x00005200ff197b82 */ /* 0x000ea20000000800 */
[----:B------:R-:W-:Y:S01]  /*9810*/  IMAD R4, R4, UR6, RZ ;  /* 0x0000000604047c24 */ /* 0x000fe2000f8e02ff */
[----:B------:R-:W-:-:S03]  /*9820*/  ULDC UR5, c[0x0][0x618] ;  /* 0x0001860000057ab9 */ /* 0x000fc60000000800 */
[----:B------:R-:W3:Y:S01]  /*9830*/  F2I.U32.TRUNC.NTZ R23, R23 ;  /* 0x0000001700177305 */ /* 0x000ee2000020f000 */
[C---:B------:R-:W-:Y:S02]  /*9840*/  IMAD R7, R5.reuse, UR7, R4 ;  /* 0x0000000705077c24 */ /* 0x040fe4000f8e0204 */
[----:B------:R-:W-:Y:S01]  /*9850*/  IMAD.WIDE.U32 R4, R5, UR6, R16 ;  /* 0x0000000605047c25 */ /* 0x000fe2000f8e0010 */
[----:B------:R-:W-:Y:S02]  /*9860*/  ULDC.64 UR6, c[0x0][0x640] ;  /* 0x0001900000067ab9 */ /* 0x000fe40000000a00 */
[----:B------:R-:W-:Y:S01]  /*9870*/  ISETP.NE.U32.AND P0, PT, RZ, UR6, PT ;  /* 0x00000006ff007c0c */ /* 0x000fe2000bf05070 */
[----:B------:R-:W-:Y:S02]  /*9880*/  IMAD.IADD R5, R5, 0x1, R7 ;  /* 0x0000000105057824 */ /* 0x000fe400078e0207 */
[----:B-1----:R-:W-:Y:S01]  /*9890*/  IMAD.MOV R22, RZ, RZ, -R22 ;  /* 0x000000ffff167224 */ /* 0x002fe200078e0a16 */
[----:B------:R-:W-:-:S02]  /*98a0*/  ISETP.NE.AND.EX P0, PT, RZ, UR7, PT, P0 ;  /* 0x00000007ff007c0c */ /* 0x000fc4000bf05300 */
[----:B------:R-:W-:Y:S01]  /*98b0*/  SHF.R.U64 R21, R4, UR5, R5 ;  /* 0x0000000504157c19 */ /* 0x000fe20008001205 */
[----:B0-----:R-:W-:Y:S01]  /*98c0*/  IMAD R15, R6, R22, R15 ;  /* 0x00000016060f7224 */ /* 0x001fe200078e020f */
[----:B------:R-:W-:Y:S01]  /*98d0*/  SHF.R.U32.HI R4, RZ, UR5, R5 ;  /* 0x00000005ff047c19 */ /* 0x000fe20008011605 */
[----:B------:R-:W-:Y:S01]  /*98e0*/  ULDC UR5, c[0x0][0x608] ;  /* 0x0001820000057ab9 */ /* 0x000fe20000000800 */
[----:B---3--:R-:W-:Y:S02]  /*98f0*/  IMAD.MOV R6, RZ, RZ, -R23 ;  /* 0x000000ffff067224 */ /* 0x008fe400078e0a17 */
[--C-:B------:R-:W-:Y:S02]  /*9900*/  SHF.R.U64 R22, R21, UR5, R4.reuse ;  /* 0x0000000515167c19 */ /* 0x100fe40008001204 */
[----:B------:R-:W-:Y:S01]  /*9910*/  SHF.R.U32.HI R5, RZ, UR5, R4 ;  /* 0x00000005ff057c19 */ /* 0x000fe20008011604 */
[----:B------:R-:W-:Y:S01]  /*9920*/  ULDC UR5, c[0x0][0x658] ;  /* 0x0001960000057ab9 */ /* 0x000fe20000000800 */
[----:B--2---:R-:W-:-:S02]  /*9930*/  @P2 IMAD R15, R25, R6, R20 ;  /* 0x00000006190f2224 */ /* 0x004fc400078e0214 */
[--C-:B------:R-:W-:Y:S02]  /*9940*/  SHF.R.U64 R20, R22, UR5, R5.reuse ;  /* 0x0000000516147c19 */ /* 0x100fe40008001205 */
[----:B------:R-:W-:-:S03]  /*9950*/  SHF.R.U32.HI R23, RZ, UR5, R5 ;  /* 0x00000005ff177c19 */ /* 0x000fc60008011605 */
[----:B------:R-:W-:Y:S02]  /*9960*/  IMAD.MOV.U32 R6, RZ, RZ, R20 ;  /* 0x000000ffff067224 */ /* 0x000fe400078e0014 */
[----:B------:R-:W-:Y:S01]  /*9970*/  IMAD.MOV.U32 R5, RZ, RZ, R23 ;  /* 0x000000ffff057224 */ /* 0x000fe200078e0017 */
[----:B------:R-:W-:Y:S06]  /*9980*/  @!P0 BRA `(.L_x_311) ;  /* 0x00000000002c8947 */ /* 0x000fec0003800000 */
        /* <DEDUP_REMOVED lines=9> */
[----:B------:R-:W-:-:S04]  /*9a20*/  IMAD.WIDE.U32.X R4, R23, UR7, R4, P1 ;  /* 0x0000000717047c25 */ /* 0x000fc800088e0404 */
[----:B------:R-:W-:-:S07]  /*9a30*/  IMAD.MOV.U32 R6, RZ, RZ, R4 ;  /* 0x000000ffff067224 */ /* 0x000fce00078e0004 */
.L_x_311:
[----:B------:R-:W-:Y:S01]  /*9a40*/  ULDC UR5, c[0x0][0x648] ;  /* 0x0001920000057ab9 */ /* 0x000fe20000000800 */
[----:B------:R-:W-:Y:S01]  /*9a50*/  LOP3.LUT R4, R22, UR17, RZ, 0xc0, !PT ;  /* 0x0000001116047c12 */ /* 0x000fe2000f8ec0ff */
[----:B------:R-:W-:Y:S01]  /*9a60*/  ULDC UR6, c[0x0][0x610] ;  /* 0x0001840000067ab9 */ /* 0x000fe20000000800 */
[----:B------:R-:W-:Y:S01]  /*9a70*/  SHF.R.U64 R5, R6, UR5, R5 ;  /* 0x0000000506057c19 */ /* 0x000fe20008001205 */
[----:B------:R-:W-:Y:S01]  /*9a80*/  ULDC UR5, c[0x0][0x638] ;  /* 0x00018e0000057ab9 */ /* 0x000fe20000000800 */
[----:B------:R-:W-:-:S03]  /*9a90*/  LOP3.LUT R21, R21, UR4, RZ, 0xc0, !PT ;  /* 0x0000000415157c12 */ /* 0x000fc6000f8ec0ff */
[----:B------:R-:W-:Y:S02]  /*9aa0*/  IMAD.MOV R7, RZ, RZ, -R5 ;  /* 0x000000ffff077224 */ /* 0x000fe400078e0a05 */
[----:B------:R-:W-:Y:S02]  /*9ab0*/  IMAD R4, R5, UR18, R4 ;  /* 0x0000001205047c24 */ /* 0x000fe4000f8e0204 */
[----:B------:R-:W-:Y:S01]  /*9ac0*/  IMAD R20, R7, UR5, R20 ;  /* 0x0000000507147c24 */ /* 0x000fe2000f8e0214 */
[----:B------:R-:W-:Y:S01]  /*9ad0*/  ULDC UR5, c[0x0][0x600] ;  /* 0x0001800000057ab9 */ /* 0x000fe20000000800 */
[----:B------:R-:W-:Y:S02]  /*9ae0*/  IMAD R15, R4, UR6, R15 ;  /* 0x00000006040f7c24 */ /* 0x000fe4000f8e020f */
[----:B------:R-:W-:Y:S02]  /*9af0*/  IMAD R6, R20, UR5, R21 ;  /* 0x0000000514067c24 */ /* 0x000fe4000f8e0215 */
[----:B------:R-:W-:-:S03]  /*9b00*/  IMAD.MOV.U32 R4, RZ, RZ, 0x1 ;  /* 0x00000001ff047424 */ /* 0x000fc600078e00ff */
[----:B------:R-:W-:Y:S02]  /*9b10*/  SEL R20, R6, R15, !P2 ;  /* 0x0000000f06147207 */ /* 0x000fe40005000000 */
[----:B------:R-:W-:Y:S01]  /*9b20*/  SEL R21, R15, R6, !P2 ;  /* 0x000000060f157207 */ /* 0x000fe20005000000 */
[----:B------:R-:W-:-:S07]  /*9b30*/  IMAD.MOV.U32 R6, RZ, RZ, R14 ;  /* 0x000000ffff067224 */ /* 0x000fce00078e000e */
.L_x_309:
[----:B------:R-:W-:Y:S05]  /*9b40*/  BSYNC B1 ;  /* 0x0000000000017941 */ /* 0x000fea0003800000 */
.L_x_308:
[----:B------:R-:W-:-:S13]  /*9b50*/  LOP3.LUT P0, RZ, R4, 0xff, RZ, 0xc0, !PT ;  /* 0x000000ff04ff7812 */ /* 0x000fda000780c0ff */
[----:B------:R-:W-:Y:S05]  /*9b60*/  @P0 BRA `(.L_x_312) ;  /* 0xfffffff400400947 */ /* 0x000fea000383ffff */
[----:B------:R-:W-:Y:S05]  /*9b70*/  BSYNC B0 ;  /* 0x0000000000007941 */ /* 0x000fea0003800000 */
.L_x_301:
[----:B------:R-:W-:-:S03]  /*9b80*/  UMOV UR5, 0xffffffff ;  /* 0xffffffff00057882 */ /* 0x000fc60000000000 */
[----:B------:R-:W-:Y:S05]  /*9b90*/  BRA.DIV UR5, `(.L_x_313) ;  /* 0x0000000e050c7947 */ /* 0x000fea000b800000 */
[----:B------:R-:W-:-:S13]  /*9ba0*/  ELECT P6, URZ, PT ;  /* 0x00000000003f782f */ /* 0x000fda00038c0000 */
.L_x_341:
[----:B------:R-:W-:Y:S04]  /*9bb0*/  BSSY B0, `(.L_x_314) ;  /* 0x00000a9000007945 */ /* 0x000fe80003800000 */
[----:B------:R-:W-:Y:S05]  /*9bc0*/  @!P6 BRA `(.L_x_315) ;  /* 0x00000008009ce947 */ /* 0x000fea0003800000 */
[----:B------:R-:W-:-:S04]  /*9bd0*/  LOP3.LUT R19, R19, 0x2, RZ, 0xfc, !PT ;  /* 0x0000000213137812 */ /* 0x000fc800078efcff */
[----:B------:R-:W-:-:S13]  /*9be0*/  ISETP.NE.AND P0, PT, R19, 0x3, PT ;  /* 0x000000031300780c */ /* 0x000fda0003f05270 */
[----:B------:R-:W-:Y:S05]  /*9bf0*/  @!P0 BRA `(.L_x_316) ;  /* 0x0000000000048947 */ /* 0x000fea0003800000 */
[----:B------:R-:W-:Y:S01]  /*9c00*/  BPT.TRAP 0x1 ;  /* 0x000000040000795c */ /* 0x000fe20000300000 */
.L_x_316:
[----:B------:R-:W0:Y:S01]  /*9c10*/  S2R R5, SR_CgaCtaId ;  /* 0x0000000000057919 */ /* 0x000e220000008800 */
[----:B------:R-:W-:Y:S02]  /*9c20*/  MOV R2, 0x400 ;  /* 0x0000040000027802 */ /* 0x000fe40000000f00 */
[----:B------:R-:W-:Y:S02]  /*9c30*/  SHF.L.U32 R4, R0, 0x1f, RZ ;  /* 0x0000001f00047819 */ /* 0x000fe400000006ff */
[----:B0-----:R-:W-:-:S05]  /*9c40*/  LEA R2, R5, R2, 0x18 ;  /* 0x0000000205027211 */ /* 0x001fca00078ec0ff */
[----:B------:R-:W-:-:S04]  /*9c50*/  VIADD R2, R2, 0x90 ;  /* 0x0000009002027836 */ /* 0x000fc80000000000 */
[C---:B------:R-:W-:Y:S02]  /*9c60*/  IMAD R7, R3.reuse, 0x8, R2 ;  /* 0x0000000803077824 */ /* 0x040fe400078e0202 */
[----:B------:R-:W-:Y:S02]  /*9c70*/  VIADD R3, R3, 0x1 ;  /* 0x0000000103037836 */ /* 0x000fe40000000000 */
[----:B------:R-:W0:Y:S03]  /*9c80*/  SYNCS.PHASECHK.TRANS64.TRYWAIT P0, [R7+URZ], R4 ;  /* 0x00000004070075a7 */ /* 0x000e26000800017f */
[----:B------:R-:W-:-:S04]  /*9c90*/  ISETP.NE.AND P1, PT, R3, 0x12, PT ;  /* 0x000000120300780c */ /* 0x000fc80003f25270 */
[----:B------:R-:W-:Y:S02]  /*9ca0*/  SEL R5, RZ, 0x1, P1 ;  /* 0x00000001ff057807 */ /* 0x000fe40000800000 */
[----:B------:R-:W-:Y:S02]  /*9cb0*/  SEL R3, R3, RZ, P1 ;  /* 0x000000ff03037207 */ /* 0x000fe40000800000 */
[----:B------:R-:W-:-:S03]  /*9cc0*/  LOP3.LUT R6, R0, R5, RZ, 0x3c, !PT ;  /* 0x0000000500067212 */ /* 0x000fc600078e3cff */
[----:B------:R-:W-:Y:S01]  /*9cd0*/  IMAD R8, R3, 0x8, R2 ;  /* 0x0000000803087824 */ /* 0x000fe200078e0202 */
[----:B------:R-:W-:Y:S01]  /*9ce0*/  SHF.L.U32 R5, R6, 0x1f, RZ ;  /* 0x0000001f06057819 */ /* 0x000fe200000006ff */
[----:B0-----:R-:W-:Y:S06]  /*9cf0*/  @!P0 BRA `(.L_x_317) ;  /* 0x0000000800d48947 */ /* 0x001fec0003800000 */
.L_x_342:
[----:B------:R-:W1:Y:S01]  /*9d00*/  SYNCS.PHASECHK.TRANS64.TRYWAIT P0, [R8+URZ], R5 ;  /* 0x00000005080075a7 */ /* 0x000e62000800017f */
[----:B------:R-:W-:-:S05]  /*9d10*/  VIADD R0, R3, 0x1 ;  /* 0x0000000103007836 */ /* 0x000fca0000000000 */
[----:B------:R-:W-:-:S04]  /*9d20*/  ISETP.NE.AND P1, PT, R0, 0x12, PT ;  /* 0x000000120000780c */ /* 0x000fc80003f25270 */
[----:B------:R-:W-:Y:S02]  /*9d30*/  SEL R3, RZ, 0x1, P1 ;  /* 0x00000001ff037807 */ /* 0x000fe40000800000 */
[----:B0-----:R-:W-:Y:S02]  /*9d40*/  SEL R7, R0, RZ, P1 ;  /* 0x000000ff00077207 */ /* 0x001fe40000800000 */
[----:B------:R-:W-:-:S03]  /*9d50*/  LOP3.LUT R6, R6, R3, RZ, 0x3c, !PT ;  /* 0x0000000306067212 */ /* 0x000fc600078e3cff */
[----:B------:R-:W-:Y:S01]  /*9d60*/  IMAD R9, R7, 0x8, R2 ;  /* 0x0000000807097824 */ /* 0x000fe200078e0202 */
[----:B------:R-:W-:Y:S01]  /*9d70*/  SHF.L.U32 R4, R6, 0x1f, RZ ;  /* 0x0000001f06047819 */ /* 0x000fe200000006ff */
[----:B-1----:R-:W-:Y:S06]  /*9d80*/  @!P0 BRA `(.L_x_318) ;  /* 0x0000000800c48947 */ /* 0x002fec0003800000 */
.L_x_343:
[----:B------:R-:W1:Y:S01]  /*9d90*/  SYNCS.PHASECHK.TRANS64.TRYWAIT P0, [R9+URZ], R4 ;  /* 0x00000004090075a7 */ /* 0x000e62000800017f */
[----:B------:R-:W-:-:S05]  /*9da0*/  VIADD R0, R7, 0x1 ;  /* 0x0000000107007836 */ /* 0x000fca0000000000 */
[----:B------:R-:W-:-:S04]  /*9db0*/  ISETP.NE.AND P1, PT, R0, 0x12, PT ;  /* 0x000000120000780c */ /* 0x000fc80003f25270 */
[----:B------:R-:W-:Y:S02]  /*9dc0*/  SEL R3, RZ, 0x1, P1 ;  /* 0x00000001ff037807 */ /* 0x000fe40000800000 */
[----:B------:R-:W-:Y:S02]  /*9dd0*/  SEL R7, R0, RZ, P1 ;  /* 0x000000ff00077207 */ /* 0x000fe40000800000 */
[----:B------:R-:W-:-:S03]  /*9de0*/  LOP3.LUT R6, R6, R3, RZ, 0x3c, !PT ;  /* 0x0000000306067212 */ /* 0x000fc600078e3cff */
[----:B0-----:R-:W-:Y:S01]  /*9df0*/  IMAD R8, R7, 0x8, R2 ;  /* 0x0000000807087824 */ /* 0x001fe200078e0202 */
[----:B------:R-:W-:Y:S01]  /*9e00*/  SHF.L.U32 R5, R6, 0x1f, RZ ;  /* 0x0000001f06057819 */ /* 0x000fe200000006ff */
[----:B-1----:R-:W-:Y:S06]  /*9e10*/  @!P0 BRA `(.L_x_319) ;  /* 0x0000000800b48947 */ /* 0x002fec0003800000 */
.L_x_344:
        /* <DEDUP_REMOVED lines=9> */
.L_x_345:
        /* <DEDUP_REMOVED lines=9> */
.L_x_346:
        /* <DEDUP_REMOVED lines=9> */
.L_x_347:
        /* <DEDUP_REMOVED lines=9> */
.L_x_348:
        /* <DEDUP_REMOVED lines=9> */
.L_x_349:
        /* <DEDUP_REMOVED lines=9> */
.L_x_350:
        /* <DEDUP_REMOVED lines=9> */
.L_x_351:
        /* <DEDUP_REMOVED lines=9> */
.L_x_352:
        /* <DEDUP_REMOVED lines=9> */
.L_x_353:
        /* <DEDUP_REMOVED lines=9> */
.L_x_354:
        /* <DEDUP_REMOVED lines=9> */
.L_x_355:
        /* <DEDUP_REMOVED lines=9> */
.L_x_356:
[----:B------:R-:W1:Y:S01]  /*a4e0*/  SYNCS.PHASECHK.TRANS64.TRYWAIT P0, [R8+URZ], R5 ;  /* 0x00000005080075a7 */ /* 0x000e62000800017f */
[----:B------:R-:W-:-:S05]  /*a4f0*/  VIADD R0, R7, 0x1 ;  /* 0x0000000107007836 */ /* 0x000fca0000000000 */
[----:B------:R-:W-:-:S04]  /*a500*/  ISETP.NE.AND P1, PT, R0, 0x12, PT ;  /* 0x000000120000780c */ /* 0x000fc80003f25270 */
[----:B------:R-:W-:Y:S02]  /*a510*/  SEL R3, RZ, 0x1, P1 ;  /* 0x00000001ff037807 */ /* 0x000fe40000800000 */
[----:B------:R-:W-:Y:S02]  /*a520*/  SEL R7, R0, RZ, P1 ;  /* 0x000000ff00077207 */ /* 0x000fe40000800000 */
[----:B0-----:R-:W-:-:S03]  /*a530*/  LOP3.LUT R9, R6, R3, RZ, 0x3c, !PT ;  /* 0x0000000306097212 */ /* 0x001fc600078e3cff */
[----:B------:R-:W-:Y:S01]  /*a540*/  IMAD R11, R7, 0x8, R2 ;  /* 0x00000008070b7824 */ /* 0x000fe200078e0202 */
[----:B------:R-:W-:Y:S01]  /*a550*/  SHF.L.U32 R6, R9, 0x1f, RZ ;  /* 0x0000001f09067819 */ /* 0x000fe200000006ff */
[----:B-1----:R-:W-:Y:S06]  /*a560*/  @!P0 BRA `(.L_x_332) ;  /* 0x0000000400e48947 */ /* 0x002fec0003800000 */
.L_x_357:
[----:B------:R-:W1:Y:S01]  /*a570*/  SYNCS.PHASECHK.TRANS64.TRYWAIT P0, [R11+URZ], R6 ;  /* 0x000000060b0075a7 */ /* 0x000e62000800017f */
[----:B------:R-:W-:-:S05]  /*a580*/  VIADD R0, R7, 0x1 ;  /* 0x0000000107007836 */ /* 0x000fca0000000000 */
[----:B------:R-:W-:-:S04]  /*a590*/  ISETP.NE.AND P1, PT, R0, 0x12, PT ;  /* 0x000000120000780c */ /* 0x000fc80003f25270 */
[----:B------:R-:W-:Y:S02]  /*a5a0*/  SEL R4, RZ, 0x1, P1 ;  /* 0x00000001ff047807 */ /* 0x000fe40000800000 */
[----:B------:R-:W-:Y:S02]  /*a5b0*/  SEL R3, R0, RZ, P1 ;  /* 0x000000ff00037207 */ /* 0x000fe40000800000 */
[----:B------:R-:W-:Y:S01]  /*a5c0*/  LOP3.LUT R0, R9, R4, RZ, 0x3c, !PT ;  /* 0x0000000409007212 */ /* 0x000fe200078e3cff */
[----:B-1----:R-:W-:Y:S06]  /*a5d0*/  @!P0 BRA `(.L_x_333) ;  /* 0x0000000400dc8947 */ /* 0x002fec0003800000 */
.L_x_358:
[----:B------:R-:W-:Y:S01]  /*a5e0*/  IMAD R3, R3, 0x8, R2 ;  /* 0x0000000803037824 */ /* 0x000fe200078e0202 */
[----:B------:R-:W-:-:S07]  /*a5f0*/  SHF.L.U32 R0, R0, 0x1f, RZ ;  /* 0x0000001f00007819 */ /* 0x000fce00000006ff */
.L_x_334:
[----:B--2---:R2:W3:Y:S02]  /*a600*/  SYNCS.PHASECHK.TRANS64.TRYWAIT P0, [R3+URZ], R0 ;  /* 0x00000000030075a7 */ /* 0x0044e4000800017f */
[----:B---3--:R-:W-:Y:S05]  /*a610*/  @!P0 NANOSLEEP.SYNCS 0x989680 ;  /* 0x009896800000895d */ /* 0x008fea0003900000 */
[----:B------:R-:W3:Y:S02]  /*a620*/  @!P0 SYNCS.PHASECHK.TRANS64 P0, [R3+URZ], R0 ;  /* 0x00000000030085a7 */ /* 0x000ee4000800007f */
[----:B---3--:R-:W-:Y:S05]  /*a630*/  @!P0 BRA `(.L_x_334) ;  /* 0xfffffffc00f08947 */ /* 0x008fea000383ffff */
.L_x_315:
[----:B------:R-:W-:Y:S05]  /*a640*/  BSYNC B0 ;  /* 0x0000000000007941 */ /* 0x000fea0003800000 */
.L_x_314:
[----:B------:R-:W-:Y:S05]  /*a650*/  EXIT ;  /* 0x000000000000794d */ /* 0x000fea0003800000 */
.L_x_22:
[----:B----4-:R4:W0:Y:S02]  /*a660*/  SYNCS.PHASECHK.TRANS64.TRYWAIT P1, [R3+URZ], R0 ;  /* 0x00000000030075a7 */ /* 0x010824000802017f */
[----:B0-----:R-:W-:Y:S05]  /*a670*/  @!P1 NANOSLEEP.SYNCS 0x989680 ;  /* 0x009896800000995d */ /* 0x001fea0003900000 */
[----:B------:R-:W0:Y:S02]  /*a680*/  @!P1 SYNCS.PHASECHK.TRANS64 P1, [R3+URZ], R0 ;  /* 0x00000000030095a7 */ /* 0x000e24000802007f */
[----:B0-----:R-:W-:Y:S05]  /*a690*/  @!P1 BRA `(.L_x_22) ;  /* 0xfffffffc00f09947 */ /* 0x001fea000383ffff */
[----:B------:R-:W-:Y:S05]  /*a6a0*/  BRA `(.L_x_21) ;  /* 0xffffff7000187947 */ /* 0x000fea000383ffff */
.L_x_27:
[----:B-1----:R1:W3:Y:S02]  /*a6b0*/  SYNCS.PHASECHK.TRANS64.TRYWAIT P1, [R5+URZ], R4 ;  /* 0x00000004050075a7 */ /* 0x0022e4000802017f */
[----:B---3--:R-:W-:Y:S05]  /*a6c0*/  @!P1 NANOSLEEP.SYNCS 0x989680 ;  /* 0x009896800000995d */ /* 0x008fea0003900000 */
[----:B------:R-:W3:Y:S02]  /*a6d0*/  @!P1 SYNCS.PHASECHK.TRANS64 P1, [R5+URZ], R4 ;  /* 0x00000004050095a7 */ /* 0x000ee4000802007f */
[----:B---3--:R-:W-:Y:S05]  /*a6e0*/  @!P1 BRA `(.L_x_27) ;  /* 0xfffffffc00f09947 */ /* 0x008fea000383ffff */
[----:B------:R-:W-:Y:S05]  /*a6f0*/  BRA `(.L_x_26) ;  /* 0xffffff7000ac7947 */ /* 0x000fea000383ffff */
.L_x_302:
[----:B------:R-:W-:Y:S01]  /*a700*/  BSSY B1, `(.L_x_335) ;  /* 0x0000006000017945 */ /* 0x000fe20003800000 */
[----:B------:R-:W-:-:S07]  /*a710*/  IMAD.MOV.U32 R15, RZ, RZ, -0x1 ;  /* 0xffffffffff0f7424 */ /* 0x000fce00078e00ff */
[----:B------:R-:W-:Y:S05]  /*a720*/  WARPSYNC.COLLECTIVE R15, `(.L_x_336) ;  /* 0x000000000f0c7348 */ /* 0x000fea0003c00000 */
[----:B------:R-:W-:Y:S02]  /*a730*/  ELECT P6, UR62, PT ;  /* 0x00000000003e782f */ /* 0x000fe400038c0000 */
[----:B------:R-:W-:Y:S01]  /*a740*/  MOV R14, UR62 ;  /* 0x0000003e000e7c02 */ /* 0x000fe20008000f00 */
[----:B------:R-:W-:Y:S10]  /*a750*/  ENDCOLLECTIVE ;  /* 0x000000000000791b */ /* 0x000ff40003800000 */
.L_x_336:
[----:B------:R-:W-:Y:S05]  /*a760*/  BSYNC B1 ;  /* 0x0000000000017941 */ /* 0x000fea0003800000 */
.L_x_335:
[----:B------:R-:W-:Y:S05]  /*a770*/  BRA `(.L_x_337) ;  /* 0xffffffe800487947 */ /* 0x000fea000383ffff */
.L_x_305:
[----:B-1----:R1:W2:Y:S02]  /*a780*/  SYNCS.PHASECHK.TRANS64.TRYWAIT P0, [R23+URZ+0x90], R14 ;  /* 0x0000900e170075a7 */ /* 0x0022a4000800017f */
[----:B--2---:R-:W-:Y:S05]  /*a790*/  @!P0 NANOSLEEP.SYNCS 0x989680 ;  /* 0x009896800000895d */ /* 0x004fea0003900000 */
[----:B------:R-:W2:Y:S02]  /*a7a0*/  @!P0 SYNCS.PHASECHK.TRANS64 P0, [R23+URZ+0x90], R14 ;  /* 0x0000900e170085a7 */ /* 0x000ea4000800007f */
[----:B--2---:R-:W-:Y:S05]  /*a7b0*/  @!P0 BRA `(.L_x_305) ;  /* 0xfffffffc00f08947 */ /* 0x004fea000383ffff */
[----:B------:R-:W-:Y:S05]  /*a7c0*/  BRA `(.L_x_338) ;  /* 0xffffffe800807947 */ /* 0x000fea000383ffff */
.L_x_313:
[----:B------:R-:W-:Y:S01]  /*a7d0*/  BSSY B0, `(.L_x_339) ;  /* 0x0000006000007945 */ /* 0x000fe20003800000 */
[----:B------:R-:W-:-:S07]  /*a7e0*/  IMAD.MOV.U32 R15, RZ, RZ, -0x1 ;  /* 0xffffffffff0f7424 */ /* 0x000fce00078e00ff */
[----:B------:R-:W-:Y:S05]  /*a7f0*/  WARPSYNC.COLLECTIVE R15, `(.L_x_340) ;  /* 0x000000000f0c7348 */ /* 0x000fea0003c00000 */
[----:B------:R-:W-:Y:S02]  /*a800*/  ELECT P6, UR62, PT ;  /* 0x00000000003e782f */ /* 0x000fe400038c0000 */
[----:B------:R-:W-:Y:S01]  /*a810*/  MOV R14, UR62 ;  /* 0x0000003e000e7c02 */ /* 0x000fe20008000f00 */
[----:B------:R-:W-:Y:S10]  /*a820*/  ENDCOLLECTIVE ;  /* 0x000000000000791b */ /* 0x000ff40003800000 */
.L_x_340:
[----:B------:R-:W-:Y:S05]  /*a830*/  BSYNC B0 ;  /* 0x0000000000007941 */ /* 0x000fea0003800000 */
.L_x_339:
[----:B------:R-:W-:Y:S05]  /*a840*/  BRA `(.L_x_341) ;  /* 0xfffffff000d87947 */ /* 0x000fea000383ffff */
.L_x_317:
[----:B0-----:R0:W1:Y:S02]  /*a850*/  SYNCS.PHASECHK.TRANS64.TRYWAIT P0, [R7+URZ], R4 ;  /* 0x00000004070075a7 */ /* 0x001064000800017f */
[----:B-1----:R-:W-:Y:S05]  /*a860*/  @!P0 NANOSLEEP.SYNCS 0x989680 ;  /* 0x009896800000895d */ /* 0x002fea0003900000 */
[----:B------:R-:W1:Y:S02]  /*a870*/  @!P0 SYNCS.PHASECHK.TRANS64 P0, [R7+URZ], R4 ;  /* 0x00000004070085a7 */ /* 0x000e64000800007f */
[----:B-1----:R-:W-:Y:S05]  /*a880*/  @!P0 BRA `(.L_x_317) ;  /* 0xfffffffc00f08947 */ /* 0x002fea000383ffff */
[----:B------:R-:W-:Y:S05]  /*a890*/  BRA `(.L_x_342) ;  /* 0xfffffff400187947 */ /* 0x000fea000383ffff */
.L_x_318:
[----:B0-----:R0:W1:Y:S02]  /*a8a0*/  SYNCS.PHASECHK.TRANS64.TRYWAIT P0, [R8+URZ], R5 ;  /* 0x00000005080075a7 */ /* 0x001064000800017f */
[----:B-1----:R-:W-:Y:S05]  /*a8b0*/  @!P0 NANOSLEEP.SYNCS 0x989680 ;  /* 0x009896800000895d */ /* 0x002fea0003900000 */
[----:B------:R-:W1:Y:S02]  /*a8c0*/  @!P0 SYNCS.PHASECHK.TRANS64 P0, [R8+URZ], R5 ;  /* 0x00000005080085a7 */ /* 0x000e64000800007f */
[----:B-1----:R-:W-:Y:S05]  /*a8d0*/  @!P0 BRA `(.L_x_318) ;  /* 0xfffffffc00f08947 */ /* 0x002fea000383ffff */
[----:B------:R-:W-:Y:S05]  /*a8e0*/  BRA `(.L_x_343) ;  /* 0xfffffff400287947 */ /* 0x000fea000383ffff */
.L_x_319:
[----:B0-----:R0:W1:Y:S02]  /*a8f0*/  SYNCS.PHASECHK.TRANS64.TRYWAIT P0, [R9+URZ], R4 ;  /* 0x00000004090075a7 */ /* 0x001064000800017f */
[----:B-1----:R-:W-:Y:S05]  /*a900*/  @!P0 NANOSLEEP.SYNCS 0x989680 ;  /* 0x009896800000895d */ /* 0x002fea0003900000 */
[----:B------:R-:W1:Y:S02]  /*a910*/  @!P0 SYNCS.PHASECHK.TRANS64 P0, [R9+URZ], R4 ;  /* 0x00000004090085a7 */ /* 0x000e64000800007f */
[----:B-1----:R-:W-:Y:S05]  /*a920*/  @!P0 BRA `(.L_x_319) ;  /* 0xfffffffc00f08947 */ /* 0x002fea000383ffff */
[----:B------:R-:W-:Y:S05]  /*a930*/  BRA `(.L_x_344) ;  /* 0xfffffff400387947 */ /* 0x000fea000383ffff */
.L_x_320:
[----:B0-----:R0:W1:Y:S02]  /*a940*/  SYNCS.PHASECHK.TRANS64.TRYWAIT P0, [R8+URZ], R5 ;  /* 0x00000005080075a7 */ /* 0x001064000800017f */
[----:B-1----:R-:W-:Y:S05]  /*a950*/  @!P0 NANOSLEEP.SYNCS 0x989680 ;  /* 0x009896800000895d */ /* 0x002fea0003900000 */
[----:B------:R-:W1:Y:S02]  /*a960*/  @!P0 SYNCS.PHASECHK.TRANS64 P0, [R8+URZ], R5 ;  /* 0x00000005080085a7 */ /* 0x000e64000800007f */
[----:B-1----:R-:W-:Y:S05]  /*a970*/  @!P0 BRA `(.L_x_320) ;  /* 0xfffffffc00f08947 */ /* 0x002fea000383ffff */
[----:B------:R-:W-:Y:S05]  /*a980*/  BRA `(.L_x_345) ;  /* 0xfffffff400487947 */ /* 0x000fea000383ffff */
.L_x_321:
[----:B0-----:R0:W1:Y:S02]  /*a990*/  SYNCS.PHASECHK.TRANS64.TRYWAIT P0, [R9+URZ], R4 ;  /* 0x00000004090075a7 */ /* 0x001064000800017f */
[----:B-1----:R-:W-:Y:S05]  /*a9a0*/  @!P0 NANOSLEEP.SYNCS 0x989680 ;  /* 0x009896800000895d */ /* 0x002fea0003900000 */
[----:B------:R-:W1:Y:S02]  /*a9b0*/  @!P0 SYNCS.PHASECHK.TRANS64 P0, [R9+URZ], R4 ;  /* 0x00000004090085a7 */ /* 0x000e64000800007f */
[----:B-1----:R-:W-:Y:S05]  /*a9c0*/  @!P0 BRA `(.L_x_321) ;  /* 0xfffffffc00f08947 */ /* 0x002fea000383ffff */
[----:B------:R-:W-:Y:S05]  /*a9d0*/  BRA `(.L_x_346) ;  /* 0xfffffff400587947 */ /* 0x000fea000383ffff */
.L_x_322:
[----:B0-----:R0:W1:Y:S02]  /*a9e0*/  SYNCS.PHASECHK.TRANS64.TRYWAIT P0, [R8+URZ], R5 ;  /* 0x00000005080075a7 */ /* 0x001064000800017f */
[----:B-1----:R-:W-:Y:S05]  /*a9f0*/  @!P0 NANOSLEEP.SYNCS 0x989680 ;  /* 0x009896800000895d */ /* 0x002fea0003900000 */
[----:B------:R-:W1:Y:S02]  /*aa00*/  @!P0 SYNCS.PHASECHK.TRANS64 P0, [R8+URZ], R5 ;  /* 0x00000005080085a7 */ /* 0x000e64000800007f */
[----:B-1----:R-:W-:Y:S05]  /*aa10*/  @!P0 BRA `(.L_x_322) ;  /* 0xfffffffc00f08947 */ /* 0x002fea000383ffff */
[----:B------:R-:W-:Y:S05]  /*aa20*/  BRA `(.L_x_347) ;  /* 0xfffffff400687947 */ /* 0x000fea000383ffff */
.L_x_323:
[----:B0-----:R0:W1:Y:S02]  /*aa30*/  SYNCS.PHASECHK.TRANS64.TRYWAIT P0, [R9+URZ], R4 ;  /* 0x00000004090075a7 */ /* 0x001064000800017f */
[----:B-1----:R-:W-:Y:S05]  /*aa40*/  @!P0 NANOSLEEP.SYNCS 0x989680 ;  /* 0x009896800000895d */ /* 0x002fea0003900000 */
[----:B------:R-:W1:Y:S02]  /*aa50*/  @!P0 SYNCS.PHASECHK.TRANS64 P0, [R9+URZ], R4 ;  /* 0x00000004090085a7 */ /* 0x000e64000800007f */
[----:B-1----:R-:W-:Y:S05]  /*aa60*/  @!P0 BRA `(.L_x_323) ;  /* 0xfffffffc00f08947 */ /* 0x002fea000383ffff */
[----:B------:R-:W-:Y:S05]  /*aa70*/  BRA `(.L_x_348) ;  /* 0xfffffff400787947 */ /* 0x000fea000383ffff */
.L_x_324:
[----:B0-----:R0:W1:Y:S02]  /*aa80*/  SYNCS.PHASECHK.TRANS64.TRYWAIT P0, [R8+URZ], R5 ;  /* 0x00000005080075a7 */ /* 0x001064000800017f */
[----:B-1----:R-:W-:Y:S05]  /*aa90*/  @!P0 NANOSLEEP.SYNCS 0x989680 ;  /* 0x009896800000895d */ /* 0x002fea0003900000 */
[----:B------:R-:W1:Y:S02]  /*aaa0*/  @!P0 SYNCS.PHASECHK.TRANS64 P0, [R8+URZ], R5 ;  /* 0x00000005080085a7 */ /* 0x000e64000800007f */
[----:B-1----:R-:W-:Y:S05]  /*aab0*/  @!P0 BRA `(.L_x_324) ;  /* 0xfffffffc00f08947 */ /* 0x002fea000383ffff */
[----:B------:R-:W-:Y:S05]  /*aac0*/  BRA `(.L_x_349) ;  /* 0xfffffff400887947 */ /* 0x000fea000383ffff */
.L_x_325:
[----:B0-----:R0:W1:Y:S02]  /*aad0*/  SYNCS.PHASECHK.TRANS64.TRYWAIT P0, [R9+URZ], R4 ;  /* 0x00000004090075a7 */ /* 0x001064000800017f */
[----:B-1----:R-:W-:Y:S05]  /*aae0*/  @!P0 NANOSLEEP.SYNCS 0x989680 ;  /* 0x009896800000895d */ /* 0x002fea0003900000 */
[----:B------:R-:W1:Y:S02]  /*aaf0*/  @!P0 SYNCS.PHASECHK.TRANS64 P0, [R9+URZ], R4 ;  /* 0x00000004090085a7 */ /* 0x000e64000800007f */
[----:B-1----:R-:W-:Y:S05]  /*ab00*/  @!P0 BRA `(.L_x_325) ;  /* 0xfffffffc00f08947 */ /* 0x002fea000383ffff */
[----:B------:R-:W-:Y:S05]  /*ab10*/  BRA `(.L_x_350) ;  /* 0xfffffff400987947 */ /* 0x000fea000383ffff */
.L_x_326:
[----:B0-----:R0:W1:Y:S02]  /*ab20*/  SYNCS.PHASECHK.TRANS64.TRYWAIT P0, [R8+URZ], R5 ;  /* 0x00000005080075a7 */ /* 0x001064000800017f */
[----:B-1----:R-:W-:Y:S05]  /*ab30*/  @!P0 NANOSLEEP.SYNCS 0x989680 ;  /* 0x009896800000895d */ /* 0x002fea0003900000 */
[----:B------:R-:W1:Y:S02]  /*ab40*/  @!P0 SYNCS.PHASECHK.TRANS64 P0, [R8+URZ], R5 ;  /* 0x00000005080085a7 */ /* 0x000e64000800007f */
[----:B-1----:R-:W-:Y:S05]  /*ab50*/  @!P0 BRA `(.L_x_326) ;  /* 0xfffffffc00f08947 */ /* 0x002fea000383ffff */
[----:B------:R-:W-:Y:S05]  /*ab60*/  BRA `(.L_x_351) ;  /* 0xfffffff400a87947 */ /* 0x000fea000383ffff */
.L_x_327:
[----:B0-----:R0:W1:Y:S02]  /*ab70*/  SYNCS.PHASECHK.TRANS64.TRYWAIT P0, [R9+URZ], R4 ;  /* 0x00000004090075a7 */ /* 0x001064000800017f */
[----:B-1----:R-:W-:Y:S05]  /*ab80*/  @!P0 NANOSLEEP.SYNCS 0x989680 ;  /* 0x009896800000895d */ /* 0x002fea0003900000 */
[----:B------:R-:W1:Y:S02]  /*ab90*/  @!P0 SYNCS.PHASECHK.TRANS64 P0, [R9+URZ], R4 ;  /* 0x00000004090085a7 */ /* 0x000e64000800007f */
[----:B-1----:R-:W-:Y:S05]  /*aba0*/  @!P0 BRA `(.L_x_327) ;  /* 0xfffffffc00f08947 */ /* 0x002fea000383ffff */
[----:B------:R-:W-:Y:S05]  /*abb0*/  BRA `(.L_x_352) ;  /* 0xfffffff400b87947 */ /* 0x000fea000383ffff */
.L_x_328:
[----:B0-----:R0:W1:Y:S02]  /*abc0*/  SYNCS.PHASECHK.TRANS64.TRYWAIT P0, [R8+URZ], R5 ;  /* 0x00000005080075a7 */ /* 0x001064000800017f */
[----:B-1----:R-:W-:Y:S05]  /*abd0*/  @!P0 NANOSLEEP.SYNCS 0x989680 ;  /* 0x009896800000895d */ /* 0x002fea0003900000 */
[----:B------:R-:W1:Y:S02]  /*abe0*/  @!P0 SYNCS.PHASECHK.TRANS64 P0, [R8+URZ], R5 ;  /* 0x00000005080085a7 */ /* 0x000e64000800007f */
[----:B-1----:R-:W-:Y:S05]  /*abf0*/  @!P0 BRA `(.L_x_328) ;  /* 0xfffffffc00f08947 */ /* 0x002fea000383ffff */
[----:B------:R-:W-:Y:S05]  /*ac00*/  BRA `(.L_x_353) ;  /* 0xfffffff400c87947 */ /* 0x000fea000383ffff */
.L_x_329:
[----:B0-----:R0:W1:Y:S02]  /*ac10*/  SYNCS.PHASECHK.TRANS64.TRYWAIT P0, [R9+URZ], R4 ;  /* 0x00000004090075a7 */ /* 0x001064000800017f */
[----:B-1----:R-:W-:Y:S05]  /*ac20*/  @!P0 NANOSLEEP.SYNCS 0x989680 ;  /* 0x009896800000895d */ /* 0x002fea0003900000 */
[----:B------:R-:W1:Y:S02]  /*ac30*/  @!P0 SYNCS.PHASECHK.TRANS64 P0, [R9+URZ], R4 ;  /* 0x00000004090085a7 */ /* 0x000e64000800007f */
[----:B-1----:R-:W-:Y:S05]  /*ac40*/  @!P0 BRA `(.L_x_329) ;  /* 0xfffffffc00f08947 */ /* 0x002fea000383ffff */
[----:B------:R-:W-:Y:S05]  /*ac50*/  BRA `(.L_x_354) ;  /* 0xfffffff400d87947 */ /* 0x000fea000383ffff */
.L_x_330:
[----:B0-----:R0:W1:Y:S02]  /*ac60*/  SYNCS.PHASECHK.TRANS64.TRYWAIT P0, [R8+URZ], R5 ;  /* 0x00000005080075a7 */ /* 0x001064000800017f */
[----:B-1----:R-:W-:Y:S05]  /*ac70*/  @!P0 NANOSLEEP.SYNCS 0x989680 ;  /* 0x009896800000895d */ /* 0x002fea0003900000 */
[----:B------:R-:W1:Y:S02]  /*ac80*/  @!P0 SYNCS.PHASECHK.TRANS64 P0, [R8+URZ], R5 ;  /* 0x00000005080085a7 */ /* 0x000e64000800007f */
[----:B-1----:R-:W-:Y:S05]  /*ac90*/  @!P0 BRA `(.L_x_330) ;  /* 0xfffffffc00f08947 */ /* 0x002fea000383ffff */
[----:B------:R-:W-:Y:S05]  /*aca0*/  BRA `(.L_x_355) ;  /* 0xfffffff400e87947 */ /* 0x000fea000383ffff */
.L_x_331:
[----:B0-----:R0:W1:Y:S02]  /*acb0*/  SYNCS.PHASECHK.TRANS64.TRYWAIT P0, [R9+URZ], R4 ;  /* 0x00000004090075a7 */ /* 0x001064000800017f */
[----:B-1----:R-:W-:Y:S05]  /*acc0*/  @!P0 NANOSLEEP.SYNCS 0x989680 ;  /* 0x009896800000895d */ /* 0x002fea0003900000 */
[----:B------:R-:W1:Y:S02]  /*acd0*/  @!P0 SYNCS.PHASECHK.TRANS64 P0, [R9+URZ], R4 ;  /* 0x00000004090085a7 */ /* 0x000e64000800007f */
[----:B-1----:R-:W-:Y:S05]  /*ace0*/  @!P0 BRA `(.L_x_331) ;  /* 0xfffffffc00f08947 */ /* 0x002fea000383ffff */
[----:B------:R-:W-:Y:S05]  /*acf0*/  BRA `(.L_x_356) ;  /* 0xfffffff400f87947 */ /* 0x000fea000383ffff */
.L_x_332:
[----:B0-----:R0:W1:Y:S02]  /*ad00*/  SYNCS.PHASECHK.TRANS64.TRYWAIT P0, [R8+URZ], R5 ;  /* 0x00000005080075a7 */ /* 0x001064000800017f */
[----:B-1----:R-:W-:Y:S05]  /*ad10*/  @!P0 NANOSLEEP.SYNCS 0x989680 ;  /* 0x009896800000895d */ /* 0x002fea0003900000 */
[----:B------:R-:W1:Y:S02]  /*ad20*/  @!P0 SYNCS.PHASECHK.TRANS64 P0, [R8+URZ], R5 ;  /* 0x00000005080085a7 */ /* 0x000e64000800007f */
[----:B-1----:R-:W-:Y:S05]  /*ad30*/  @!P0 BRA `(.L_x_332) ;  /* 0xfffffffc00f08947 */ /* 0x002fea000383ffff */
[----:B------:R-:W-:Y:S05]  /*ad40*/  BRA `(.L_x_357) ;  /* 0xfffffff800087947 */ /* 0x000fea000383ffff */
.L_x_333:
[----:B-1----:R1:W2:Y:S02]  /*ad50*/  SYNCS.PHASECHK.TRANS64.TRYWAIT P0, [R11+URZ], R6 ;  /* 0x000000060b0075a7 */ /* 0x0022a4000800017f */
[----:B--2---:R-:W-:Y:S05]  /*ad60*/  @!P0 NANOSLEEP.SYNCS 0x989680 ;  /* 0x009896800000895d */ /* 0x004fea0003900000 */
[----:B------:R-:W2:Y:S02]  /*ad70*/  @!P0 SYNCS.PHASECHK.TRANS64 P0, [R11+URZ], R6 ;  /* 0x000000060b0085a7 */ /* 0x000ea4000800007f */
[----:B--2---:R-:W-:Y:S05]  /*ad80*/  @!P0 BRA `(.L_x_333) ;  /* 0xfffffffc00f08947 */ /* 0x004fea000383ffff */
[----:B------:R-:W-:Y:S05]  /*ad90*/  BRA `(.L_x_358) ;  /* 0xfffffff800107947 */ /* 0x000fea000383ffff */
.L_x_359:
[----:B------:R-:W-:-:S00]  /*ada0*/  BRA `(.L_x_359) ;  /* 0xfffffffc00fc7947 */ /* 0x000fc0000383ffff */
[----:B------:R-:W-:-:S00]  /*adb0*/  NOP ;  /* 0x0000000000007918 */ /* 0x000fc00000000000 */
        /* <DEDUP_REMOVED lines=12> */
.L_x_360:


//--------------------- .nv.global.init           --------------------------
	.section	.nv.global.init,"aw",@progbits
.nv.global.init:
	.type		$str$22,@object
	.size		$str$22,($str$23 - $str$22)
$str$22:
        /*0000*/ 	.byte	0x6b, 0x5f, 0x74, 0x69, 0x6c, 0x65, 0x5f, 0x63, 0x6f, 0x75, 0x6e, 0x74, 0x20, 0x3e, 0x3d, 0x20
        /*0010*/ 	.byte	0x31, 0x00
	.type		$str$23,@object
	.size		$str$23,(__unnamed_1 - $str$23)
$str$23:
        /*0012*/ 	.byte	0x2f, 0x74, 0x6d, 0x70, 0x2f, 0x63, 0x75, 0x74, 0x6c, 0x61, 0x73, 0x73, 0x5f, 0x73, 0x77, 0x65
        /*0022*/ 	.byte	0x65, 0x70, 0x5f, 0x73, 0x72, 0x63, 0x2f, 0x69, 0x6e, 0x63, 0x6c, 0x75, 0x64, 0x65, 0x2f, 0x63
        /*0032*/ 	.byte	0x75, 0x74, 0x6c, 0x61, 0x73, 0x73, 0x2f, 0x67, 0x65, 0x6d, 0x6d, 0x2f, 0x63, 0x6f, 0x6c, 0x6c
        /*0042*/ 	.byte	0x65, 0x63, 0x74, 0x69, 0x76, 0x65, 0x2f, 0x73, 0x6d, 0x39, 0x30, 0x5f, 0x6d, 0x6d, 0x61, 0x5f
        /*0052*/ 	.byte	0x74, 0x6d, 0x61, 0x5f, 0x67, 0x6d, 0x6d, 0x61, 0x5f, 0x73, 0x73, 0x5f, 0x77, 0x61, 0x72, 0x70
        /*0062*/ 	.byte	0x73, 0x70, 0x65, 0x63, 0x69, 0x61, 0x6c, 0x69, 0x7a, 0x65, 0x64, 0x2e, 0x68, 0x70, 0x70, 0x00
	.type		__unnamed_1,@object
	.size		__unnamed_1,(.L_0 - __unnamed_1)
__unnamed_1:
        /*0072*/ 	.byte	0x76, 0x6f, 0x69, 0x64, 0x20, 0x63, 0x75, 0x74, 0x6c, 0x61, 0x73, 0x73, 0x3a, 0x3a, 0x67, 0x65
        /* <DEDUP_REMOVED lines=172> */
        /*0b42*/ 	.byte	0x3a, 0x69, 0x64, 0x65, 0x6e, 0x74, 0x69, 0x74, 0x79, 0x5d, 0x00
.L_0:


//--------------------- .nv.shared._ZN7cutlass13device_kernelINS_4gemm6kernel13GemmUniversalIN4cute5tupleIJiiiiEEENS1_10collective13CollectiveMmaINS1_34MainloopSm90TmaGmmaWarpSpecializedILi18ENS5_IJNS4_1CILi2EEENSA_ILi1EEESC_EEENS1_35KernelTmaWarpSpecializedCooperativeEEENS5_IJNSA_ILi128EEENSA_ILi256EEENSA_ILi32EEEEEEaNS5_IJlSC_lEEEaSK_NS4_8TiledMMAINS4_8MMA_AtomIJNS4_4SM904GMMA27MMA_64x256x32_S32S8S8_SS_TNEEEENS4_6LayoutISD_NS5_IJSC_NSA_ILi0EEESS_EEEEENS5_IJNS4_10UnderscoreESV_SV_EEEEENS4_13SM90_TMA_LOADENS4_14ComposedLayoutINS4_7SwizzleILi1ELi4ELi3EEENS4_18smem_ptr_flag_bitsILi8EEENSR_INS5_IJNSA_ILi8EEESI_EEENS5_IJSI_SC_EEEEEEEvNS4_8identityENS4_23SM90_TMA_LOAD_MULTICASTES18_vS19_EENS_8epilogue10collective6detail29Sm90TmaWarpSpecializedAdapterINS1D_15DefaultEpilogueIaSK_SK_NS1C_6thread17LinearCombinationIaLi1EiiLNS1H_9ScaleType4KindE0ELNS_15FloatRoundStyleE2EaEENS1_15EpilogueDefaultEEEEEvvEEEEvNT_6ParamsE --------------------------
	.section	.nv.shared._ZN7cutlass13device_kernelINS_4gemm6kernel13GemmUniversalIN4cute5tupleIJiiiiEEENS1_10collective13CollectiveMmaINS1_34MainloopSm90TmaGmmaWarpSpecializedILi18ENS5_IJNS4_1CILi2EEENSA_ILi1EEESC_EEENS1_35KernelTmaWarpSpecializedCooperativeEEENS5_IJNSA_ILi128EEENSA_ILi256EEENSA_ILi32EEEEEEaNS5_IJlSC_lEEEaSK_NS4_8TiledMMAINS4_8MMA_AtomIJNS4_4SM904GMMA27MMA_64x256x32_S32S8S8_SS_TNEEEENS4_6LayoutISD_NS5_IJSC_NSA_ILi0EEESS_EEEEENS5_IJNS4_10UnderscoreESV_SV_EEEEENS4_13SM90_TMA_LOADENS4_14ComposedLayoutINS4_7SwizzleILi1ELi4ELi3EEENS4_18smem_ptr_flag_bitsILi8EEENSR_INS5_IJNSA_ILi8EEESI_EEENS5_IJSI_SC_EEEEEEEvNS4_8identityENS4_23SM90_TMA_LOAD_MULTICASTES18_vS19_EENS_8epilogue10collective6detail29Sm90TmaWarpSpecializedAdapterINS1D_15DefaultEpilogueIaSK_SK_NS1C_6thread17LinearCombinationIaLi1EiiLNS1H_9ScaleType4KindE0ELNS_15FloatRoundStyleE2EaEENS1_15EpilogueDefaultEEEEEvvEEEEvNT_6ParamsE,"aw",@nobits
	.sectionflags	@""
	.align	16
	.zero		1024


//--------------------- .nv.shared.reserved.0     --------------------------
	.section	.nv.shared.reserved.0,"aw",@nobits
	.weak		__nv_reservedSMEM_offset_0_alias
	.size		__nv_reservedSMEM_offset_0_alias, 0, 0
	.other		__nv_reservedSMEM_offset_0_alias,@"STO_CUDA_RESERVED_SHARED STV_DEFAULT"
__nv_reservedSMEM_offset_0_alias:
	.zero		0


//--------------------- .nv.global                --------------------------
	.section	.nv.global,"aw",@nobits
.nv.global:
	.type		_ZN39_INTERNAL_c0550068_4_k_cu_ee13bcc7_52574cute1_E,@object
	.size		_ZN39_INTERNAL_c0550068_4_k_cu_ee13bcc7_52574cute1_E,(_ZN39_INTERNAL_c0550068_4_k_cu_ee13bcc7_52574cuda3std3__45__cpo6cbeginE - _ZN39_INTERNAL_c0550068_4_k_cu_ee13bcc7_52574cute1_E)
_ZN39_INTERNAL_c0550068_4_k_cu_ee13bcc7_52574cute1_E:
	.zero		1
	.type		_ZN39_INTERNAL_c0550068_4_k_cu_ee13bcc7_52574cuda3std3__45__cpo6cbeginE,@object
	.size		_ZN39_INTERNAL_c0550068_4_k_cu_ee13bcc7_52574cuda3std3__45__cpo6cbeginE,(_ZN39_INTERNAL_c0550068_4_k_cu_ee13bcc7_52574cuda3std3__48in_placeE - _ZN39_INTERNAL_c0550068_4_k_cu_ee13bcc7_52574cuda3std3__45__cpo6cbeginE)
_ZN39_INTERNAL_c0550068_4_k_cu_ee13bcc7_52574cuda3std3__45__cpo6cbeginE:
	.zero		1
	.type		_ZN39_INTERNAL_c0550068_4_k_cu_ee13bcc7_52574cuda3std3__48in_placeE,@object
	.size		_ZN39_INTERNAL_c0550068_4_k_cu_ee13bcc7_52574cuda3std3__48in_placeE,(_ZN39_INTERNAL_c0550068_4_k_cu_ee13bcc7_52574cuda3std6ranges3__45__cpo9iter_moveE - _ZN39_INTERNAL_c0550068_4_k_cu_ee13bcc7_52574cuda3std3__48in_placeE)
_ZN39_INTERNAL_c0550068_4_k_cu_ee13bcc7_52574cuda3std3__48in_placeE:
	.zero		1
	.type		_ZN39_INTERNAL_c0550068_4_k_cu_ee13bcc7_52574cuda3std6ranges3__45__cpo9iter_moveE,@object
	.size		_ZN39_INTERNAL_c0550068_4_k_cu_ee13bcc7_52574cuda3std6ranges3__45__cpo9iter_moveE,(_ZN39_INTERNAL_c0550068_4_k_cu_ee13bcc7_52574cuda3std3__45__cpo5beginE - _ZN39_INTERNAL_c0550068_4_k_cu_ee13bcc7_52574cuda3std6ranges3__45__cpo9iter_moveE)
_ZN39_INTERNAL_c0550068_4_k_cu_ee13bcc7_52574cuda3std6ranges3__45__cpo9iter_moveE:
	.zero		1
	.type		_ZN39_INTERNAL_c0550068_4_k_cu_ee13bcc7_52574cuda3std3__45__cpo5beginE,@object
	.size		_ZN39_INTERNAL_c0550068_4_k_cu_ee13bcc7_52574cuda3std3__45__cpo5beginE,(_ZN39_INTERNAL_c0550068_4_k_cu_ee13bcc7_52574cuda3std3__441_GLOBAL__N__c0550068_4_k_cu_ee13bcc7_52576ignoreE - _ZN39_INTERNAL_c0550068_4_k_cu_ee13bcc7_52574cuda3std3__45__cpo5beginE)
_ZN39_INTERNAL_c0550068_4_k_cu_ee13bcc7_52574cuda3std3__45__cpo5beginE:
	.zero		1
	.type		_ZN39_INTERNAL_c0550068_4_k_cu_ee13bcc7_52574cuda3std3__441_GLOBAL__N__c0550068_4_k_cu_ee13bcc7_52576ignoreE,@object
	.size		_ZN39_INTERNAL_c0550068_4_k_cu_ee13bcc7_52574cuda3std3__441_GLOBAL__N__c0550068_4_k_cu_ee13bcc7_52576ignoreE,(_ZN39_INTERNAL_c0550068_4_k_cu_ee13bcc7_52574cute7productE - _ZN39_INTERNAL_c0550068_4_k_cu_ee13bcc7_52574cuda3std3__441_GLOBAL__N__c0550068_4_k_cu_ee13bcc7_52576ignoreE)
_ZN39_INTERNAL_c0550068_4_k_cu_ee13bcc7_52574cuda3std3__441_GLOBAL__N__c0550068_4_k_cu_ee13bcc7_52576ignoreE:
	.zero		1
	.type		_ZN39_INTERNAL_c0550068_4_k_cu_ee13bcc7_52574cute7productE,@object
	.size		_ZN39_INTERNAL_c0550068_4_k_cu_ee13bcc7_52574cute7productE,(_ZN39_INTERNAL_c0550068_4_k_cu_ee13bcc7_52574cuda3std3__45__cpo3endE - _ZN39_INTERNAL_c0550068_4_k_cu_ee13bcc7_52574cute7productE)
_ZN39_INTERNAL_c0550068_4_k_cu_ee13bcc7_52574cute7productE:
	.zero		1
	.type		_ZN39_INTERNAL_c0550068_4_k_cu_ee13bcc7_52574cuda3std3__45__cpo3endE,@object
	.size		_ZN39_INTERNAL_c0550068_4_k_cu_ee13bcc7_52574cuda3std3__45__cpo3endE,(_ZN39_INTERNAL_c0550068_4_k_cu_ee13bcc7_52574cuda3std3__419piecewise_constructE - _ZN39_INTERNAL_c0550068_4_k_cu_ee13bcc7_52574cuda3std3__45__cpo3endE)
_ZN39_INTERNAL_c0550068_4_k_cu_ee13bcc7_52574cuda3std3__45__cpo3endE:
	.zero		1
	.type		_ZN39_INTERNAL_c0550068_4_k_cu_ee13bcc7_52574cuda3std3__419piecewise_constructE,@object
	.size		_ZN39_INTERNAL_c0550068_4_k_cu_ee13bcc7_52574cuda3std3__419piecewise_constructE,(_ZN39_INTERNAL_c0550068_4_k_cu_ee13bcc7_52574cuda3std3__45__cpo4cendE - _ZN39_INTERNAL_c0550068_4_k_cu_ee13bcc7_52574cuda3std3__419piecewise_constructE)
_ZN39_INTERNAL_c0550068_4_k_cu_ee13bcc7_52574cuda3std3__419piecewise_constructE:
	.zero		1
	.type		_ZN39_INTERNAL_c0550068_4_k_cu_ee13bcc7_52574cuda3std3__45__cpo4cendE,@object
	.size		_ZN39_INTERNAL_c0550068_4_k_cu_ee13bcc7_52574cuda3std3__45__cpo4cendE,(_ZN39_INTERNAL_c0550068_4_k_cu_ee13bcc7_52574cuda3std6ranges3__45__cpo4swapE - _ZN39_INTERNAL_c0550068_4_k_cu_ee13bcc7_52574cuda3std3__45__cpo4cendE)
_ZN39_INTERNAL_c0550068_4_k_cu_ee13bcc7_52574cuda3std3__45__cpo4cendE:
	.zero		1
	.type		_ZN39_INTERNAL_c0550068_4_k_cu_ee13bcc7_52574cuda3std6ranges3__45__cpo4swapE,@object
	.size		_ZN39_INTERNAL_c0550068_4_k_cu_ee13bcc7_52574cuda3std6ranges3__45__cpo4swapE,(.L_8 - _ZN39_INTERNAL_c0550068_4_k_cu_ee13bcc7_52574cuda3std6ranges3__45__cpo4swapE)
_ZN39_INTERNAL_c0550068_4_k_cu_ee13bcc7_52574cuda3std6ranges3__45__cpo4swapE:
	.zero		1
.L_8:


//--------------------- .nv.constant0._ZN7cutlass13device_kernelINS_4gemm6kernel13GemmUniversalIN4cute5tupleIJiiiiEEENS1_10collective13CollectiveMmaINS1_34MainloopSm90TmaGmmaWarpSpecializedILi18ENS5_IJNS4_1CILi2EEENSA_ILi1EEESC_EEENS1_35KernelTmaWarpSpecializedCooperativeEEENS5_IJNSA_ILi128EEENSA_ILi256EEENSA_ILi32EEEEEEaNS5_IJlSC_lEEEaSK_NS4_8TiledMMAINS4_8MMA_AtomIJNS4_4SM904GMMA27MMA_64x256x32_S32S8S8_SS_TNEEEENS4_6LayoutISD_NS5_IJSC_NSA_ILi0EEESS_EEEEENS5_IJNS4_10UnderscoreESV_SV_EEEEENS4_13SM90_TMA_LOADENS4_14ComposedLayoutINS4_7SwizzleILi1ELi4ELi3EEENS4_18smem_ptr_flag_bitsILi8EEENSR_INS5_IJNSA_ILi8EEESI_EEENS5_IJSI_SC_EEEEEEEvNS4_8identityENS4_23SM90_TMA_LOAD_MULTICASTES18_vS19_EENS_8epilogue10collective6detail29Sm90TmaWarpSpecializedAdapterINS1D_15DefaultEpilogueIaSK_SK_NS1C_6thread17LinearCombinationIaLi1EiiLNS1H_9ScaleType4KindE0ELNS_15FloatRoundStyleE2EaEENS1_15EpilogueDefaultEEEEEvvEEEEvNT_6ParamsE --------------------------
	.section	.nv.constant0._ZN7cutlass13device_kernelINS_4gemm6kernel13GemmUniversalIN4cute5tupleIJiiiiEEENS1_10collective13CollectiveMmaINS1_34MainloopSm90TmaGmmaWarpSpecializedILi18ENS5_IJNS4_1CILi2EEENSA_ILi1EEESC_EEENS1_35KernelTmaWarpSpecializedCooperativeEEENS5_IJNSA_ILi128EEENSA_ILi256EEENSA_ILi32EEEEEEaNS5_IJlSC_lEEEaSK_NS4_8TiledMMAINS4_8MMA_AtomIJNS4_4SM904GMMA27MMA_64x256x32_S32S8S8_SS_TNEEEENS4_6LayoutISD_NS5_IJSC_NSA_ILi0EEESS_EEEEENS5_IJNS4_10UnderscoreESV_SV_EEEEENS4_13SM90_TMA_LOADENS4_14ComposedLayoutINS4_7SwizzleILi1ELi4ELi3EEENS4_18smem_ptr_flag_bitsILi8EEENSR_INS5_IJNSA_ILi8EEESI_EEENS5_IJSI_SC_EEEEEEEvNS4_8identityENS4_23SM90_TMA_LOAD_MULTICASTES18_vS19_EENS_8epilogue10collective6detail29Sm90TmaWarpSpecializedAdapterINS1D_15DefaultEpilogueIaSK_SK_NS1C_6thread17LinearCombinationIaLi1EiiLNS1H_9ScaleType4KindE0ELNS_15FloatRoundStyleE2EaEENS1_15EpilogueDefaultEEEEEvvEEEEvNT_6ParamsE,"a",@progbits
	.sectionflags	@""
	.align	4
.nv.constant0._ZN7cutlass13device_kernelINS_4gemm6kernel13GemmUniversalIN4cute5tupleIJiiiiEEENS1_10collective13CollectiveMmaINS1_34MainloopSm90TmaGmmaWarpSpecializedILi18ENS5_IJNS4_1CILi2EEENSA_ILi1EEESC_EEENS1_35KernelTmaWarpSpecializedCooperativeEEENS5_IJNSA_ILi128EEENSA_ILi256EEENSA_ILi32EEEEEEaNS5_IJlSC_lEEEaSK_NS4_8TiledMMAINS4_8MMA_AtomIJNS4_4SM904GMMA27MMA_64x256x32_S32S8S8_SS_TNEEEENS4_6LayoutISD_NS5_IJSC_NSA_ILi0EEESS_EEEEENS5_IJNS4_10UnderscoreESV_SV_EEEEENS4_13SM90_TMA_LOADENS4_14ComposedLayoutINS4_7SwizzleILi1ELi4ELi3EEENS4_18smem_ptr_flag_bitsILi8EEENSR_INS5_IJNSA_ILi8EEESI_EEENS5_IJSI_SC_EEEEEEEvNS4_8identityENS4_23SM90_TMA_LOAD_MULTICASTES18_vS19_EENS_8epilogue10collective6detail29Sm90TmaWarpSpecializedAdapterINS1D_15DefaultEpilogueIaSK_SK_NS1C_6thread17LinearCombinationIaLi1EiiLNS1H_9ScaleType4KindE0ELNS_15FloatRoundStyleE2EaEENS1_15EpilogueDefaultEEEEEvvEEEEvNT_6ParamsE:
	.zero		1664


//--------------------- SYMBOLS --------------------------

	.type		.nv.reservedSmem.offset0,@object
	.size		.nv.reservedSmem.offset0,0x4
	.type		__assertfail,@function
